	.target	sm_100a

	.elftype	@"ET_EXEC"


//--------------------- .note.nv.tkinfo           --------------------------
	.section	.note.nv.tkinfo,"",@"SHT_NOTE"
	.sectionflags	@"SHF_NOTE_NV_TKINFO"
	.tkinfo
        /*0018*/ 	.word	0x00000002
        /*0030*/ 	.string	""
        /*0030*/ 	.string	"ptxas"
        /*0030*/ 	.string	"Cuda compilation tools, release 13.0, V13.0.88"
        /*0030*/ 	.string	"Build cuda_13.0.r13.0/compiler.36424714_0"
        /*0030*/ 	.string	"-arch sm_100a -m 64 "



//--------------------- .note.nv.cuinfo           --------------------------
	.section	.note.nv.cuinfo,"",@"SHT_NOTE"
	.sectionflags	@"SHF_NOTE_NV_CUINFO"
        /*0018*/ 	.short	0x0002
        /*001a*/ 	.short	0x0064
        /*001c*/ 	.short	0x0082
	.zero		2


//--------------------- .nv.info                  --------------------------
	.section	.nv.info,"",@"SHT_CUDA_INFO"
	.align	4


	//----- nvinfo : EIATTR_REGCOUNT
	.align		4
        /*0000*/ 	.byte	0x04, 0x2f
        /*0002*/ 	.short	(.L_19 - .L_18)
	.align		4
.L_18:
        /*0004*/ 	.word	index@(_ZN7cutlass13device_kernelINS_4gemm6kernel13GemmUniversalIN4cute5tupleIJiiiiEEENS1_10collective13CollectiveMmaINS1_35MainloopSm100TmaUmmaWarpSpecializedILi3ELi2ELi4ENS5_IJNS4_1CILi2EEESB_NSA_ILi1EEEEEEEENS5_IJNSA_ILi64EEENSA_ILi128EEESG_EEENS_10bfloat16_tENS5_IJlSC_lEEESI_SJ_NS4_8TiledMMAINS4_8MMA_AtomIJNS4_20SM100_MMA_F16BF16_SSISI_SI_fLi64ELi128ELNS4_4UMMA5MajorE0ELSO_0ELNSN_7ScaleInE0ELSP_0EEEEEENS4_6LayoutINS5_IJSC_SC_SC_EEENS5_IJNSA_ILi0EEESU_SU_EEEEENS5_IJNS4_10UnderscoreESX_SX_EEEEENS4_23SM90_TMA_LOAD_MULTICASTENS4_14ComposedLayoutINS4_7SwizzleILi3ELi4ELi3EEENS4_18smem_ptr_flag_bitsILi16EEENSS_INS5_IJNSA_ILi8EEESF_EEENS5_IJSF_SC_EEEEEEEvNS4_8identityES10_S1A_vS1B_EENS_8epilogue10collective18CollectiveEpilogueINS1D_23Sm100TmaWarpSpecializedILi4ELi2ELi16ELb1ELb0EEEJSH_NS5_IJNSS_ISF_SC_EENSS_INSA_ILi32EEESC_EEEEESI_SJ_SI_SJ_NS1D_6fusion15FusionCallbacksIS1H_NS1M_17LinearCombinationISI_fSI_fLNS_15FloatRoundStyleE2EEESH_S1L_JEEENS4_5SM1004TMEM4LOAD26SM100_TMEM_LOAD_16dp256b4xENS4_13SM90_TMA_LOADENS11_INS12_ILi2ELi4ELi3EEES15_NSS_INS5_IJS16_S1J_EEENS5_IJS1J_SC_EEEEEEENS4_17SM75_U32x4_LDSM_NENS4_14SM90_TMA_STOREES21_NS4_17SM90_U32x4_STSM_NENS4_39AutoVectorizingCopyWithAssumedAlignmentILi128EEEEEEvvEEEEvNT_6ParamsE)
        /*0008*/ 	.word	0x00000044


	//----- nvinfo : EIATTR_FRAME_SIZE
	.align		4
.L_19:
        /*000c*/ 	.byte	0x04, 0x11
        /*000e*/ 	.short	(.L_21 - .L_20)
	.align		4
.L_20:
        /*0010*/ 	.word	index@($__internal_2_$__cuda_sm10x_tcgen05_guardrail_trap_unallocated_columns_being_dealloced)
        /*0014*/ 	.word	0x00000000


	//----- nvinfo : EIATTR_FRAME_SIZE
	.align		4
.L_21:
        /*0018*/ 	.byte	0x04, 0x11
        /*001a*/ 	.short	(.L_23 - .L_22)
	.align		4
.L_22:
        /*001c*/ 	.word	index@($__internal_1_$__cuda_sm10x_tcgen05_guardrail_trap_phase_invalid_during_alloc)
        /*0020*/ 	.word	0x00000000


	//----- nvinfo : EIATTR_FRAME_SIZE
	.align		4
.L_23:
        /*0024*/ 	.byte	0x04, 0x11
        /*0026*/ 	.short	(.L_25 - .L_24)
	.align		4
.L_24:
        /*0028*/ 	.word	index@($__internal_0_$__cuda_sm10x_tcgen05_guardrail_trap_col_being_dealloced_not_returned_by_alloc)
        /*002c*/ 	.word	0x00000000


	//----- nvinfo : EIATTR_FRAME_SIZE
	.align		4
.L_25:
        /*0030*/ 	.byte	0x04, 0x11
        /*0032*/ 	.short	(.L_27 - .L_26)
	.align		4
.L_26:
        /*0034*/ 	.word	index@(_ZN7cutlass13device_kernelINS_4gemm6kernel13GemmUniversalIN4cute5tupleIJiiiiEEENS1_10collective13CollectiveMmaINS1_35MainloopSm100TmaUmmaWarpSpecializedILi3ELi2ELi4ENS5_IJNS4_1CILi2EEESB_NSA_ILi1EEEEEEEENS5_IJNSA_ILi64EEENSA_ILi128EEESG_EEENS_10bfloat16_tENS5_IJlSC_lEEESI_SJ_NS4_8TiledMMAINS4_8MMA_AtomIJNS4_20SM100_MMA_F16BF16_SSISI_SI_fLi64ELi128ELNS4_4UMMA5MajorE0ELSO_0ELNSN_7ScaleInE0ELSP_0EEEEEENS4_6LayoutINS5_IJSC_SC_SC_EEENS5_IJNSA_ILi0EEESU_SU_EEEEENS5_IJNS4_10UnderscoreESX_SX_EEEEENS4_23SM90_TMA_LOAD_MULTICASTENS4_14ComposedLayoutINS4_7SwizzleILi3ELi4ELi3EEENS4_18smem_ptr_flag_bitsILi16EEENSS_INS5_IJNSA_ILi8EEESF_EEENS5_IJSF_SC_EEEEEEEvNS4_8identityES10_S1A_vS1B_EENS_8epilogue10collective18CollectiveEpilogueINS1D_23Sm100TmaWarpSpecializedILi4ELi2ELi16ELb1ELb0EEEJSH_NS5_IJNSS_ISF_SC_EENSS_INSA_ILi32EEESC_EEEEESI_SJ_SI_SJ_NS1D_6fusion15FusionCallbacksIS1H_NS1M_17LinearCombinationISI_fSI_fLNS_15FloatRoundStyleE2EEESH_S1L_JEEENS4_5SM1004TMEM4LOAD26SM100_TMEM_LOAD_16dp256b4xENS4_13SM90_TMA_LOADENS11_INS12_ILi2ELi4ELi3EEES15_NSS_INS5_IJS16_S1J_EEENS5_IJS1J_SC_EEEEEEENS4_17SM75_U32x4_LDSM_NENS4_14SM90_TMA_STOREES21_NS4_17SM90_U32x4_STSM_NENS4_39AutoVectorizingCopyWithAssumedAlignmentILi128EEEEEEvvEEEEvNT_6ParamsE)
        /*0038*/ 	.word	0x00000000


	//----- nvinfo : EIATTR_MIN_STACK_SIZE
	.align		4
.L_27:
        /*003c*/ 	.byte	0x04, 0x12
        /*003e*/ 	.short	(.L_29 - .L_28)
	.align		4
.L_28:
        /*0040*/ 	.word	index@(_ZN7cutlass13device_kernelINS_4gemm6kernel13GemmUniversalIN4cute5tupleIJiiiiEEENS1_10collective13CollectiveMmaINS1_35MainloopSm100TmaUmmaWarpSpecializedILi3ELi2ELi4ENS5_IJNS4_1CILi2EEESB_NSA_ILi1EEEEEEEENS5_IJNSA_ILi64EEENSA_ILi128EEESG_EEENS_10bfloat16_tENS5_IJlSC_lEEESI_SJ_NS4_8TiledMMAINS4_8MMA_AtomIJNS4_20SM100_MMA_F16BF16_SSISI_SI_fLi64ELi128ELNS4_4UMMA5MajorE0ELSO_0ELNSN_7ScaleInE0ELSP_0EEEEEENS4_6LayoutINS5_IJSC_SC_SC_EEENS5_IJNSA_ILi0EEESU_SU_EEEEENS5_IJNS4_10UnderscoreESX_SX_EEEEENS4_23SM90_TMA_LOAD_MULTICASTENS4_14ComposedLayoutINS4_7SwizzleILi3ELi4ELi3EEENS4_18smem_ptr_flag_bitsILi16EEENSS_INS5_IJNSA_ILi8EEESF_EEENS5_IJSF_SC_EEEEEEEvNS4_8identityES10_S1A_vS1B_EENS_8epilogue10collective18CollectiveEpilogueINS1D_23Sm100TmaWarpSpecializedILi4ELi2ELi16ELb1ELb0EEEJSH_NS5_IJNSS_ISF_SC_EENSS_INSA_ILi32EEESC_EEEEESI_SJ_SI_SJ_NS1D_6fusion15FusionCallbacksIS1H_NS1M_17LinearCombinationISI_fSI_fLNS_15FloatRoundStyleE2EEESH_S1L_JEEENS4_5SM1004TMEM4LOAD26SM100_TMEM_LOAD_16dp256b4xENS4_13SM90_TMA_LOADENS11_INS12_ILi2ELi4ELi3EEES15_NSS_INS5_IJS16_S1J_EEENS5_IJS1J_SC_EEEEEEENS4_17SM75_U32x4_LDSM_NENS4_14SM90_TMA_STOREES21_NS4_17SM90_U32x4_STSM_NENS4_39AutoVectorizingCopyWithAssumedAlignmentILi128EEEEEEvvEEEEvNT_6ParamsE)
        /*0044*/ 	.word	0x00000000
.L_29:


//--------------------- .nv.compat                --------------------------
	.section	.nv.compat,"",@"SHT_CUDA_COMPAT_INFO"
	.align	4
        /*0000*/ 	.byte	0x02, 0x09, 0x01, 0x00, 0x02, 0x02, 0x02, 0x00, 0x02, 0x05, 0x05, 0x00, 0x03, 0x07, 0x01, 0x01
        /*0010*/ 	.byte	0x02, 0x03, 0x01, 0x00, 0x02, 0x06, 0x01, 0x00, 0x04, 0x0b, 0x08, 0x00, 0x09, 0x00, 0x00, 0x00
        /*0020*/ 	.byte	0x00, 0x00, 0x00, 0x00


//--------------------- .nv.info._ZN7cutlass13device_kernelINS_4gemm6kernel13GemmUniversalIN4cute5tupleIJiiiiEEENS1_10collective13CollectiveMmaINS1_35MainloopSm100TmaUmmaWarpSpecializedILi3ELi2ELi4ENS5_IJNS4_1CILi2EEESB_NSA_ILi1EEEEEEEENS5_IJNSA_ILi64EEENSA_ILi128EEESG_EEENS_10bfloat16_tENS5_IJlSC_lEEESI_SJ_NS4_8TiledMMAINS4_8MMA_AtomIJNS4_20SM100_MMA_F16BF16_SSISI_SI_fLi64ELi128ELNS4_4UMMA5MajorE0ELSO_0ELNSN_7ScaleInE0ELSP_0EEEEEENS4_6LayoutINS5_IJSC_SC_SC_EEENS5_IJNSA_ILi0EEESU_SU_EEEEENS5_IJNS4_10UnderscoreESX_SX_EEEEENS4_23SM90_TMA_LOAD_MULTICASTENS4_14ComposedLayoutINS4_7SwizzleILi3ELi4ELi3EEENS4_18smem_ptr_flag_bitsILi16EEENSS_INS5_IJNSA_ILi8EEESF_EEENS5_IJSF_SC_EEEEEEEvNS4_8identityES10_S1A_vS1B_EENS_8epilogue10collective18CollectiveEpilogueINS1D_23Sm100TmaWarpSpecializedILi4ELi2ELi16ELb1ELb0EEEJSH_NS5_IJNSS_ISF_SC_EENSS_INSA_ILi32EEESC_EEEEESI_SJ_SI_SJ_NS1D_6fusion15FusionCallbacksIS1H_NS1M_17LinearCombinationISI_fSI_fLNS_15FloatRoundStyleE2EEESH_S1L_JEEENS4_5SM1004TMEM4LOAD26SM100_TMEM_LOAD_16dp256b4xENS4_13SM90_TMA_LOADENS11_INS12_ILi2ELi4ELi3EEES15_NSS_INS5_IJS16_S1J_EEENS5_IJS1J_SC_EEEEEEENS4_17SM75_U32x4_LDSM_NENS4_14SM90_TMA_STOREES21_NS4_17SM90_U32x4_STSM_NENS4_39AutoVectorizingCopyWithAssumedAlignmentILi128EEEEEEvvEEEEvNT_6ParamsE --------------------------
	.section	.nv.info._ZN7cutlass13device_kernelINS_4gemm6kernel13GemmUniversalIN4cute5tupleIJiiiiEEENS1_10collective13CollectiveMmaINS1_35MainloopSm100TmaUmmaWarpSpecializedILi3ELi2ELi4ENS5_IJNS4_1CILi2EEESB_NSA_ILi1EEEEEEEENS5_IJNSA_ILi64EEENSA_ILi128EEESG_EEENS_10bfloat16_tENS5_IJlSC_lEEESI_SJ_NS4_8TiledMMAINS4_8MMA_AtomIJNS4_20SM100_MMA_F16BF16_SSISI_SI_fLi64ELi128ELNS4_4UMMA5MajorE0ELSO_0ELNSN_7ScaleInE0ELSP_0EEEEEENS4_6LayoutINS5_IJSC_SC_SC_EEENS5_IJNSA_ILi0EEESU_SU_EEEEENS5_IJNS4_10UnderscoreESX_SX_EEEEENS4_23SM90_TMA_LOAD_MULTICASTENS4_14ComposedLayoutINS4_7SwizzleILi3ELi4ELi3EEENS4_18smem_ptr_flag_bitsILi16EEENSS_INS5_IJNSA_ILi8EEESF_EEENS5_IJSF_SC_EEEEEEEvNS4_8identityES10_S1A_vS1B_EENS_8epilogue10collective18CollectiveEpilogueINS1D_23Sm100TmaWarpSpecializedILi4ELi2ELi16ELb1ELb0EEEJSH_NS5_IJNSS_ISF_SC_EENSS_INSA_ILi32EEESC_EEEEESI_SJ_SI_SJ_NS1D_6fusion15FusionCallbacksIS1H_NS1M_17LinearCombinationISI_fSI_fLNS_15FloatRoundStyleE2EEESH_S1L_JEEENS4_5SM1004TMEM4LOAD26SM100_TMEM_LOAD_16dp256b4xENS4_13SM90_TMA_LOADENS11_INS12_ILi2ELi4ELi3EEES15_NSS_INS5_IJS16_S1J_EEENS5_IJS1J_SC_EEEEEEENS4_17SM75_U32x4_LDSM_NENS4_14SM90_TMA_STOREES21_NS4_17SM90_U32x4_STSM_NENS4_39AutoVectorizingCopyWithAssumedAlignmentILi128EEEEEEvvEEEEvNT_6ParamsE,"",@"SHT_CUDA_INFO"
	.sectionflags	@""
	.align	4


	//----- nvinfo : EIATTR_CUDA_API_VERSION
	.align		4
        /*0000*/ 	.byte	0x04, 0x37
        /*0002*/ 	.short	(.L_31 - .L_30)
.L_30:
        /*0004*/ 	.word	0x00000082


	//----- nvinfo : EIATTR_KPARAM_INFO
	.align		4
.L_31:
        /*0008*/ 	.byte	0x04, 0x17
        /*000a*/ 	.short	(.L_33 - .L_32)
.L_32:
        /*000c*/ 	.word	0x00000000
        /*0010*/ 	.short	0x0000
        /*0012*/ 	.short	0x0000
        /*0014*/ 	.byte	0x00, 0xf0, 0x01, 0x20


	//----- nvinfo : EIATTR_AT_ENTRY_FRAGMENTS
	.align		4
.L_33:
        /*0018*/ 	.byte	0x04, 0x4f
        /*001a*/ 	.short	(.L_35 - .L_34)


	//   ....[0]....
.L_34:
        /*001c*/ 	.word	0x00000006


	//----- nvinfo : EIATTR_RESERVED_SMEM_USED
	.align		4
.L_35:
        /*0020*/ 	.byte	0x01, 0x41
	.zero		2


	//----- nvinfo : EIATTR_SPARSE_MMA_MASK
	.align		4
        /*0024*/ 	.byte	0x03, 0x50
        /*0026*/ 	.short	0x0000


	//----- nvinfo : EIATTR_TCGEN05_1CTA_USED
	.align		4
        /*0028*/ 	.byte	0x01, 0x51
	.zero		2


	//----- nvinfo : EIATTR_MAXREG_COUNT
	.align		4
        /*002c*/ 	.byte	0x03, 0x1b
        /*002e*/ 	.short	0x00ff


	//----- nvinfo : EIATTR_NUM_BARRIERS
	.align		4
        /*0030*/ 	.byte	0x02, 0x4c
        /*0032*/ 	.byte	0x07
	.zero		1


	//----- nvinfo : EIATTR_EXTERNS
	.align		4
        /*0034*/ 	.byte	0x04, 0x0f
        /*0036*/ 	.short	(.L_37 - .L_36)


	//   ....[0]....
	.align		4
.L_36:
        /*0038*/ 	.word	index@(__assertfail)


	//----- nvinfo : EIATTR_MERCURY_ISA_VERSION
	.align		4
.L_37:
        /*003c*/ 	.byte	0x03, 0x5f
        /*003e*/ 	.short	0x0101


	//----- nvinfo : EIATTR_INT_WARP_WIDE_INSTR_OFFSETS
	.align		4
        /*0040*/ 	.byte	0x04, 0x31
        /*0042*/ 	.short	(.L_39 - .L_38)


	//   ....[0]....
.L_38:
        /*0044*/ 	.word	0x00004190


	//   ....[1]....
        /*0048*/ 	.word	0x000041c0


	//   ....[2]....
        /*004c*/ 	.word	0x000041e0


	//   ....[3]....
        /*0050*/ 	.word	0x00004d20


	//   ....[4]....
        /*0054*/ 	.word	0x00004d90


	//   ....[5]....
        /*0058*/ 	.word	0x00004e70


	//   ....[6]....
        /*005c*/ 	.word	0x00004ef0


	//   ....[7]....
        /*0060*/ 	.word	0x00004ff0


	//   ....[8]....
        /*0064*/ 	.word	0x00005070


	//   ....[9]....
        /*0068*/ 	.word	0x00005160


	//   ....[10]....
        /*006c*/ 	.word	0x00005210


	//----- nvinfo : EIATTR_COOP_GROUP_MASK_REGIDS
	.align		4
.L_39:
        /*0070*/ 	.byte	0x04, 0x29
        /*0072*/ 	.short	(.L_41 - .L_40)


	//   ....[0]....
.L_40:
        /*0074*/ 	.word	0xffffffff


	//   ....[1]....
        /*0078*/ 	.word	0xffffffff


	//   ....[2]....
        /*007c*/ 	.word	0xffffffff


	//   ....[3]....
        /*0080*/ 	.word	0xffffffff


	//   ....[4]....
        /*0084*/ 	.word	0xffffffff


	//   ....[5]....
        /*0088*/ 	.word	0xffffffff


	//   ....[6]....
        /*008c*/ 	.word	0xffffffff


	//   ....[7]....
        /*0090*/ 	.word	0xffffffff


	//   ....[8]....
        /*0094*/ 	.word	0xffffffff


	//   ....[9]....
        /*0098*/ 	.word	0xffffffff


	//   ....[10]....
        /*009c*/ 	.word	0xffffffff


	//   ....[11]....
        /*00a0*/ 	.word	0xffffffff


	//   ....[12]....
        /*00a4*/ 	.word	0xffffffff


	//   ....[13]....
        /*00a8*/ 	.word	0xffffffff


	//----- nvinfo : EIATTR_COOP_GROUP_INSTR_OFFSETS
	.align		4
.L_41:
        /*00ac*/ 	.byte	0x04, 0x28
        /*00ae*/ 	.short	(.L_43 - .L_42)


	//   ....[0]....
.L_42:
        /*00b0*/ 	.word	0x00000080


	//   ....[1]....
        /*00b4*/ 	.word	0x000004f0


	//   ....[2]....
        /*00b8*/ 	.word	0x00000680


	//   ....[3]....
        /*00bc*/ 	.word	0x00000820


	//   ....[4]....
        /*00c0*/ 	.word	0x00000920


	//   ....[5]....
        /*00c4*/ 	.word	0x00000a90


	//   ....[6]....
        /*00c8*/ 	.word	0x00000c30


	//   ....[7]....
        /*00cc*/ 	.word	0x00000de0


	//   ....[8]....
        /*00d0*/ 	.word	0x000023a0


	//   ....[9]....
        /*00d4*/ 	.word	0x000031c0


	//   ....[10]....
        /*00d8*/ 	.word	0x000033d0


	//   ....[11]....
        /*00dc*/ 	.word	0x00003400


	//   ....[12]....
        /*00e0*/ 	.word	0x00004070


	//   ....[13]....
        /*00e4*/ 	.word	0x000042a0


	//----- nvinfo : EIATTR_VRC_CTA_INIT_COUNT
	.align		4
.L_43:
        /*00e8*/ 	.byte	0x02, 0x4a
        /*00ea*/ 	.byte	0x80
	.zero		1


	//----- nvinfo : EIATTR_SYSCALL_OFFSETS
	.align		4
        /*00ec*/ 	.byte	0x04, 0x46
        /*00ee*/ 	.short	(.L_45 - .L_44)


	//   ....[0]....
.L_44:
        /*00f0*/ 	.word	0x00005ea0


	//   ....[1]....
        /*00f4*/ 	.word	0x00005f90


	//   ....[2]....
        /*00f8*/ 	.word	0x00006750


	//   ....[3]....
        /*00fc*/ 	.word	0x00007000


	//   ....[4]....
        /*0100*/ 	.word	0x00007890


	//   ....[5]....
        /*0104*/ 	.word	0x00008120


	//----- nvinfo : EIATTR_MBARRIER_INSTR_OFFSETS
	.align		4
.L_45:
        /*0108*/ 	.byte	0x04, 0x39
        /*010a*/ 	.short	(.L_47 - .L_46)


	//   ....[0]....
.L_46:
        /*010c*/ 	.word	0x00000610
        /*0110*/ 	.word	0x000000ff
        /*0114*/ 	.word	0x00000000
        /*0118*/ 	.short	0x0100
        /*011a*/ 	.byte	0x04
	.zero		1


	//   ....[1]....
        /*011c*/ 	.word	0x00000620
        /*0120*/ 	.word	0x000000ff
        /*0124*/ 	.word	0x00000018
        /*0128*/ 	.short	0x0100
        /*012a*/ 	.byte	0x04
	.zero		1


	//   ....[2]....
        /*012c*/ 	.word	0x00000630
        /*0130*/ 	.word	0x000000ff
        /*0134*/ 	.word	0x00000008
        /*0138*/ 	.short	0x0100
        /*013a*/ 	.byte	0x04
	.zero		1


	//   ....[3]....
        /*013c*/ 	.word	0x00000640
        /*0140*/ 	.word	0x000000ff
        /*0144*/ 	.word	0x00000020
        /*0148*/ 	.short	0x0100
        /*014a*/ 	.byte	0x04
	.zero		1


	//   ....[4]....
        /*014c*/ 	.word	0x00000650
        /*0150*/ 	.word	0x000000ff
        /*0154*/ 	.word	0x00000010
        /*0158*/ 	.short	0x0100
        /*015a*/ 	.byte	0x04
	.zero		1


	//   ....[5]....
        /*015c*/ 	.word	0x00000660
        /*0160*/ 	.word	0x000000ff
        /*0164*/ 	.word	0x00000028
        /*0168*/ 	.short	0x0100
        /*016a*/ 	.byte	0x04
	.zero		1


	//   ....[6]....
        /*016c*/ 	.word	0x00000790
        /*0170*/ 	.word	0x000000ff
        /*0174*/ 	.word	0x00000030
        /*0178*/ 	.short	0x0100
        /*017a*/ 	.byte	0x04
	.zero		1


	//   ....[7]....
        /*017c*/ 	.word	0x000007a0
        /*0180*/ 	.word	0x000000ff
        /*0184*/ 	.word	0x00000050
        /*0188*/ 	.short	0x0100
        /*018a*/ 	.byte	0x04
	.zero		1


	//   ....[8]....
        /*018c*/ 	.word	0x000007b0
        /*0190*/ 	.word	0x000000ff
        /*0194*/ 	.word	0x00000038
        /*0198*/ 	.short	0x0100
        /*019a*/ 	.byte	0x04
	.zero		1


	//   ....[9]....
        /*019c*/ 	.word	0x000007c0
        /*01a0*/ 	.word	0x000000ff
        /*01a4*/ 	.word	0x00000058
        /*01a8*/ 	.short	0x0100
        /*01aa*/ 	.byte	0x04
	.zero		1


	//   ....[10]....
        /*01ac*/ 	.word	0x000007d0
        /*01b0*/ 	.word	0x000000ff
        /*01b4*/ 	.word	0x00000040
        /*01b8*/ 	.short	0x0100
        /*01ba*/ 	.byte	0x04
	.zero		1


	//   ....[11]....
        /*01bc*/ 	.word	0x000007e0
        /*01c0*/ 	.word	0x000000ff
        /*01c4*/ 	.word	0x00000060
        /*01c8*/ 	.short	0x0100
        /*01ca*/ 	.byte	0x04
	.zero		1


	//   ....[12]....
        /*01cc*/ 	.word	0x000007f0
        /*01d0*/ 	.word	0x000000ff
        /*01d4*/ 	.word	0x00000048
        /*01d8*/ 	.short	0x0100
        /*01da*/ 	.byte	0x04
	.zero		1


	//   ....[13]....
        /*01dc*/ 	.word	0x00000800
        /*01e0*/ 	.word	0x000000ff
        /*01e4*/ 	.word	0x00000068
        /*01e8*/ 	.short	0x0100
        /*01ea*/ 	.byte	0x04
	.zero		1


	//   ....[14]....
        /*01ec*/ 	.word	0x000008f0
        /*01f0*/ 	.word	0x000000ff
        /*01f4*/ 	.word	0x00000070
        /*01f8*/ 	.short	0x0100
        /*01fa*/ 	.byte	0x06
	.zero		1


	//   ....[15]....
        /*01fc*/ 	.word	0x00000900
        /*0200*/ 	.word	0x000000ff
        /*0204*/ 	.word	0x00000078
        /*0208*/ 	.short	0x0100
        /*020a*/ 	.byte	0x06
	.zero		1


	//   ....[16]....
        /*020c*/ 	.word	0x00000a40
        /*0210*/ 	.word	0x000000ff
        /*0214*/ 	.word	0x00000080
        /*0218*/ 	.short	0x0100
        /*021a*/ 	.byte	0x06
	.zero		1


	//   ....[17]....
        /*021c*/ 	.word	0x00000a50
        /*0220*/ 	.word	0x000000ff
        /*0224*/ 	.word	0x00000090
        /*0228*/ 	.short	0x0100
        /*022a*/ 	.byte	0x06
	.zero		1


	//   ....[18]....
        /*022c*/ 	.word	0x00000a60
        /*0230*/ 	.word	0x000000ff
        /*0234*/ 	.word	0x00000088
        /*0238*/ 	.short	0x0100
        /*023a*/ 	.byte	0x06
	.zero		1


	//   ....[19]....
        /*023c*/ 	.word	0x00000a70
        /*0240*/ 	.word	0x000000ff
        /*0244*/ 	.word	0x00000098
        /*0248*/ 	.short	0x0100
        /*024a*/ 	.byte	0x06
	.zero		1


	//   ....[20]....
        /*024c*/ 	.word	0x00000ba0
        /*0250*/ 	.word	0x000000ff
        /*0254*/ 	.word	0x000000a0
        /*0258*/ 	.short	0x0100
        /*025a*/ 	.byte	0x04
	.zero		1


	//   ....[21]....
        /*025c*/ 	.word	0x00000bb0
        /*0260*/ 	.word	0x000000ff
        /*0264*/ 	.word	0x000000c0
        /*0268*/ 	.short	0x0100
        /*026a*/ 	.byte	0x04
	.zero		1


	//   ....[22]....
        /*026c*/ 	.word	0x00000bc0
        /*0270*/ 	.word	0x000000ff
        /*0274*/ 	.word	0x000000a8
        /*0278*/ 	.short	0x0100
        /*027a*/ 	.byte	0x04
	.zero		1


	//   ....[23]....
        /*027c*/ 	.word	0x00000bd0
        /*0280*/ 	.word	0x000000ff
        /*0284*/ 	.word	0x000000c8
        /*0288*/ 	.short	0x0100
        /*028a*/ 	.byte	0x04
	.zero		1


	//   ....[24]....
        /*028c*/ 	.word	0x00000be0
        /*0290*/ 	.word	0x000000ff
        /*0294*/ 	.word	0x000000b0
        /*0298*/ 	.short	0x0100
        /*029a*/ 	.byte	0x04
	.zero		1


	//   ....[25]....
        /*029c*/ 	.word	0x00000bf0
        /*02a0*/ 	.word	0x000000ff
        /*02a4*/ 	.word	0x000000d0
        /*02a8*/ 	.short	0x0100
        /*02aa*/ 	.byte	0x04
	.zero		1


	//   ....[26]....
        /*02ac*/ 	.word	0x00000c00
        /*02b0*/ 	.word	0x000000ff
        /*02b4*/ 	.word	0x000000b8
        /*02b8*/ 	.short	0x0100
        /*02ba*/ 	.byte	0x04
	.zero		1


	//   ....[27]....
        /*02bc*/ 	.word	0x00000c10
        /*02c0*/ 	.word	0x000000ff
        /*02c4*/ 	.word	0x000000d8
        /*02c8*/ 	.short	0x0100
        /*02ca*/ 	.byte	0x04
	.zero		1


	//   ....[28]....
        /*02cc*/ 	.word	0x00000d00
        /*02d0*/ 	.word	0x000000ff
        /*02d4*/ 	.word	0x000000e0
        /*02d8*/ 	.short	0x0100
        /*02da*/ 	.byte	0x04
	.zero		1


	//   ....[29]....
        /*02dc*/ 	.word	0x00000d10
        /*02e0*/ 	.word	0x000000ff
        /*02e4*/ 	.word	0x000000f0
        /*02e8*/ 	.short	0x0100
        /*02ea*/ 	.byte	0x04
	.zero		1


	//   ....[30]....
        /*02ec*/ 	.word	0x00000d20
        /*02f0*/ 	.word	0x000000ff
        /*02f4*/ 	.word	0x000000e8
        /*02f8*/ 	.short	0x0100
        /*02fa*/ 	.byte	0x04
	.zero		1


	//   ....[31]....
        /*02fc*/ 	.word	0x00000d30
        /*0300*/ 	.word	0x000000ff
        /*0304*/ 	.word	0x000000f8
        /*0308*/ 	.short	0x0100
        /*030a*/ 	.byte	0x04
	.zero		1


	//   ....[32]....
        /*030c*/ 	.word	0x000019b0
        /*0310*/ 	.word	0x00000000
        /*0314*/ 	.word	0x000000f0
        /*0318*/ 	.short	0x010a
        /*031a*/ 	.byte	0xff
	.zero		1


	//   ....[33]....
        /*031c*/ 	.word	0x000019e0
        /*0320*/ 	.word	0x00000000
        /*0324*/ 	.word	0x000000e0
        /*0328*/ 	.short	0x0101
        /*032a*/ 	.byte	0xff
	.zero		1


	//   ....[34]....
        /*032c*/ 	.word	0x00001ac0
        /*0330*/ 	.word	0x000000ff
        /*0334*/ 	.word	0x00000018
        /*0338*/ 	.short	0x010a
        /*033a*/ 	.byte	0x04
	.zero		1


	//   ....[35]....
        /*033c*/ 	.word	0x00001b40
        /*0340*/ 	.word	0x000000ff
        /*0344*/ 	.word	0x00000018
        /*0348*/ 	.short	0x010a
        /*034a*/ 	.byte	0x21
	.zero		1


	//   ....[36]....
        /*034c*/ 	.word	0x00001c80
        /*0350*/ 	.word	0x000000ff
        /*0354*/ 	.word	0x00000018
        /*0358*/ 	.short	0x010a
        /*035a*/ 	.byte	0x04
	.zero		1


	//   ....[37]....
        /*035c*/ 	.word	0x00001f30
        /*0360*/ 	.word	0x000000ff
        /*0364*/ 	.word	0x00000078
        /*0368*/ 	.short	0x0101
        /*036a*/ 	.byte	0x15
	.zero		1


	//   ....[38]....
        /*036c*/ 	.word	0x00001f50
        /*0370*/ 	.word	0x000000ff
        /*0374*/ 	.word	0x00000018
        /*0378*/ 	.short	0x010a
        /*037a*/ 	.byte	0x04
	.zero		1


	//   ....[39]....
        /*037c*/ 	.word	0x00001fd0
        /*0380*/ 	.word	0x000000ff
        /*0384*/ 	.word	0x00000018
        /*0388*/ 	.short	0x010a
        /*038a*/ 	.byte	0x21
	.zero		1


	//   ....[40]....
        /*038c*/ 	.word	0x00002110
        /*0390*/ 	.word	0x000000ff
        /*0394*/ 	.word	0x00000018
        /*0398*/ 	.short	0x010a
        /*039a*/ 	.byte	0x04
	.zero		1


	//   ....[41]....
        /*039c*/ 	.word	0x000023d0
        /*03a0*/ 	.word	0x00000003
        /*03a4*/ 	.word	0x00000080
        /*03a8*/ 	.short	0x010a
        /*03aa*/ 	.byte	0xff
	.zero		1


	//   ....[42]....
        /*03ac*/ 	.word	0x00002520
        /*03b0*/ 	.word	0x00000000
        /*03b4*/ 	.word	0x00000000
        /*03b8*/ 	.short	0x0101
        /*03ba*/ 	.byte	0xff
	.zero		1


	//   ....[43]....
        /*03bc*/ 	.word	0x00002ad0
        /*03c0*/ 	.word	0x000000ff
        /*03c4*/ 	.word	0x00000000
        /*03c8*/ 	.short	0x010a
        /*03ca*/ 	.byte	0x04
	.zero		1


	//   ....[44]....
        /*03cc*/ 	.word	0x00002b60
        /*03d0*/ 	.word	0x000000ff
        /*03d4*/ 	.word	0x00000000
        /*03d8*/ 	.short	0x010a
        /*03da*/ 	.byte	0x05
	.zero		1


	//   ....[45]....
        /*03dc*/ 	.word	0x00002c00
        /*03e0*/ 	.word	0x00000000
        /*03e4*/ 	.word	0x00000000
        /*03e8*/ 	.short	0x010a
        /*03ea*/ 	.byte	0xff
	.zero		1


	//   ....[46]....
        /*03ec*/ 	.word	0x00002d20
        /*03f0*/ 	.word	0x00000002
        /*03f4*/ 	.word	0x000000e0
        /*03f8*/ 	.short	0x010a
        /*03fa*/ 	.byte	0xff
	.zero		1


	//   ....[47]....
        /*03fc*/ 	.word	0x00002d90
        /*0400*/ 	.word	0x00000002
        /*0404*/ 	.word	0x00000000
        /*0408*/ 	.short	0x0101
        /*040a*/ 	.byte	0xff
	.zero		1


	//   ....[48]....
        /*040c*/ 	.word	0x00002db0
        /*0410*/ 	.word	0x000000ff
        /*0414*/ 	.word	0x00000090
        /*0418*/ 	.short	0x010a
        /*041a*/ 	.byte	0x04
	.zero		1


	//   ....[49]....
        /*041c*/ 	.word	0x00002ed0
        /*0420*/ 	.word	0x00000002
        /*0424*/ 	.word	0x00000080
        /*0428*/ 	.short	0x010a
        /*042a*/ 	.byte	0xff
	.zero		1


	//   ....[50]....
        /*042c*/ 	.word	0x00002fd0
        /*0430*/ 	.word	0x00000002
        /*0434*/ 	.word	0x00000000
        /*0438*/ 	.short	0x0101
        /*043a*/ 	.byte	0xff
	.zero		1


	//   ....[51]....
        /*043c*/ 	.word	0x00003060
        /*0440*/ 	.word	0x000000ff
        /*0444*/ 	.word	0x00000090
        /*0448*/ 	.short	0x0106
        /*044a*/ 	.byte	0x04
	.zero		1


	//   ....[52]....
        /*044c*/ 	.word	0x00003080
        /*0450*/ 	.word	0x000000ff
        /*0454*/ 	.word	0x00000090
        /*0458*/ 	.short	0x010a
        /*045a*/ 	.byte	0x04
	.zero		1


	//   ....[53]....
        /*045c*/ 	.word	0x00003110
        /*0460*/ 	.word	0x000000ff
        /*0464*/ 	.word	0x00000090
        /*0468*/ 	.short	0x0106
        /*046a*/ 	.byte	0x07
	.zero		1


	//   ....[54]....
        /*046c*/ 	.word	0x00003150
        /*0470*/ 	.word	0x00000000
        /*0474*/ 	.word	0x00000090
        /*0478*/ 	.short	0x010a
        /*047a*/ 	.byte	0xff
	.zero		1


	//   ....[55]....
        /*047c*/ 	.word	0x00003720
        /*0480*/ 	.word	0x00000000
        /*0484*/ 	.word	0x00000080
        /*0488*/ 	.short	0x010a
        /*048a*/ 	.byte	0xff
	.zero		1


	//   ....[56]....
        /*048c*/ 	.word	0x00003820
        /*0490*/ 	.word	0x00000003
        /*0494*/ 	.word	0x00000000
        /*0498*/ 	.short	0x0101
        /*049a*/ 	.byte	0xff
	.zero		1


	//   ....[57]....
        /*049c*/ 	.word	0x00003830
        /*04a0*/ 	.word	0x000000ff
        /*04a4*/ 	.word	0x00000000
        /*04a8*/ 	.short	0x010a
        /*04aa*/ 	.byte	0x04
	.zero		1


	//   ....[58]....
        /*04ac*/ 	.word	0x000038b0
        /*04b0*/ 	.word	0x000000ff
        /*04b4*/ 	.word	0x000000c0
        /*04b8*/ 	.short	0x010a
        /*04ba*/ 	.byte	0x2e
	.zero		1


	//   ....[59]....
        /*04bc*/ 	.word	0x00003990
        /*04c0*/ 	.word	0x000000ff
        /*04c4*/ 	.word	0x00000000
        /*04c8*/ 	.short	0x010a
        /*04ca*/ 	.byte	0x07
	.zero		1


	//   ....[60]....
        /*04cc*/ 	.word	0x00003ad0
        /*04d0*/ 	.word	0x000000ff
        /*04d4*/ 	.word	0x00000000
        /*04d8*/ 	.short	0x010a
        /*04da*/ 	.byte	0x04
	.zero		1


	//   ....[61]....
        /*04dc*/ 	.word	0x00003ea0
        /*04e0*/ 	.word	0x000000ff
        /*04e4*/ 	.word	0x00000000
        /*04e8*/ 	.short	0x010a
        /*04ea*/ 	.byte	0x04
	.zero		1


	//   ....[62]....
        /*04ec*/ 	.word	0x00003f30
        /*04f0*/ 	.word	0x000000ff
        /*04f4*/ 	.word	0x00000000
        /*04f8*/ 	.short	0x010a
        /*04fa*/ 	.byte	0x05
	.zero		1


	//   ....[63]....
        /*04fc*/ 	.word	0x00003fc0
        /*0500*/ 	.word	0x000000ff
        /*0504*/ 	.word	0x00000000
        /*0508*/ 	.short	0x010a
        /*050a*/ 	.byte	0x05
	.zero		1


	//   ....[64]....
        /*050c*/ 	.word	0x00004050
        /*0510*/ 	.word	0x000000ff
        /*0514*/ 	.word	0x00000000
        /*0518*/ 	.short	0x010a
        /*051a*/ 	.byte	0x04
	.zero		1


	//   ....[65]....
        /*051c*/ 	.word	0x00004520
        /*0520*/ 	.word	0x0000000c
        /*0524*/ 	.word	0x00000080
        /*0528*/ 	.short	0x010a
        /*052a*/ 	.byte	0xff
	.zero		1


	//   ....[66]....
        /*052c*/ 	.word	0x00004690
        /*0530*/ 	.word	0x00000000
        /*0534*/ 	.word	0x00000000
        /*0538*/ 	.short	0x0101
        /*053a*/ 	.byte	0xff
	.zero		1


	//   ....[67]....
        /*053c*/ 	.word	0x00004b20
        /*0540*/ 	.word	0x000000ff
        /*0544*/ 	.word	0x00000078
        /*0548*/ 	.short	0x010a
        /*054a*/ 	.byte	0x15
	.zero		1


	//   ....[68]....
        /*054c*/ 	.word	0x00004ca0
        /*0550*/ 	.word	0x000000ff
        /*0554*/ 	.word	0x00000050
        /*0558*/ 	.short	0x010a
        /*055a*/ 	.byte	0x15
	.zero		1


	//   ....[69]....
        /*055c*/ 	.word	0x00004e20
        /*0560*/ 	.word	0x000000ff
        /*0564*/ 	.word	0x00000030
        /*0568*/ 	.short	0x010b
        /*056a*/ 	.byte	0x15
	.zero		1


	//   ....[70]....
        /*056c*/ 	.word	0x00004e30
        /*0570*/ 	.word	0x000000ff
        /*0574*/ 	.word	0x00000000
        /*0578*/ 	.short	0x0101
        /*057a*/ 	.byte	0x06
	.zero		1


	//   ....[71]....
        /*057c*/ 	.word	0x00004e40
        /*0580*/ 	.word	0x000000ff
        /*0584*/ 	.word	0x00000058
        /*0588*/ 	.short	0x010a
        /*058a*/ 	.byte	0x15
	.zero		1


	//   ....[72]....
        /*058c*/ 	.word	0x00004fa0
        /*0590*/ 	.word	0x000000ff
        /*0594*/ 	.word	0x00000038
        /*0598*/ 	.short	0x010b
        /*059a*/ 	.byte	0x15
	.zero		1


	//   ....[73]....
        /*059c*/ 	.word	0x00004fb0
        /*05a0*/ 	.word	0x000000ff
        /*05a4*/ 	.word	0x00000000
        /*05a8*/ 	.short	0x0101
        /*05aa*/ 	.byte	0x06
	.zero		1


	//   ....[74]....
        /*05ac*/ 	.word	0x00004fc0
        /*05b0*/ 	.word	0x000000ff
        /*05b4*/ 	.word	0x00000060
        /*05b8*/ 	.short	0x010a
        /*05ba*/ 	.byte	0x15
	.zero		1


	//   ....[75]....
        /*05bc*/ 	.word	0x00005110
        /*05c0*/ 	.word	0x000000ff
        /*05c4*/ 	.word	0x00000040
        /*05c8*/ 	.short	0x010b
        /*05ca*/ 	.byte	0x15
	.zero		1


	//   ....[76]....
        /*05cc*/ 	.word	0x00005120
        /*05d0*/ 	.word	0x000000ff
        /*05d4*/ 	.word	0x00000000
        /*05d8*/ 	.short	0x0101
        /*05da*/ 	.byte	0x06
	.zero		1


	//   ....[77]....
        /*05dc*/ 	.word	0x00005130
        /*05e0*/ 	.word	0x000000ff
        /*05e4*/ 	.word	0x00000068
        /*05e8*/ 	.short	0x010a
        /*05ea*/ 	.byte	0x15
	.zero		1


	//   ....[78]....
        /*05ec*/ 	.word	0x00005320
        /*05f0*/ 	.word	0x000000ff
        /*05f4*/ 	.word	0x00000048
        /*05f8*/ 	.short	0x010b
        /*05fa*/ 	.byte	0x15
	.zero		1


	//   ....[79]....
        /*05fc*/ 	.word	0x00005330
        /*0600*/ 	.word	0x000000ff
        /*0604*/ 	.word	0x00000000
        /*0608*/ 	.short	0x0101
        /*060a*/ 	.byte	0x25
	.zero		1


	//   ....[80]....
        /*060c*/ 	.word	0x00005360
        /*0610*/ 	.word	0x000000ff
        /*0614*/ 	.word	0x00000050
        /*0618*/ 	.short	0x010a
        /*061a*/ 	.byte	0x15
	.zero		1


	//   ....[81]....
        /*061c*/ 	.word	0x00005380
        /*0620*/ 	.word	0x000000ff
        /*0624*/ 	.word	0x00000058
        /*0628*/ 	.short	0x010a
        /*062a*/ 	.byte	0x15
	.zero		1


	//   ....[82]....
        /*062c*/ 	.word	0x000053a0
        /*0630*/ 	.word	0x000000ff
        /*0634*/ 	.word	0x00000060
        /*0638*/ 	.short	0x010a
        /*063a*/ 	.byte	0x15
	.zero		1


	//   ....[83]....
        /*063c*/ 	.word	0x000053e0
        /*0640*/ 	.word	0x00000000
        /*0644*/ 	.word	0x00000068
        /*0648*/ 	.short	0x010a
        /*064a*/ 	.byte	0xff
	.zero		1


	//   ....[84]....
        /*064c*/ 	.word	0x00005730
        /*0650*/ 	.word	0x00000003
        /*0654*/ 	.word	0x00000080
        /*0658*/ 	.short	0x010a
        /*065a*/ 	.byte	0xff
	.zero		1


	//   ....[85]....
        /*065c*/ 	.word	0x000058b0
        /*0660*/ 	.word	0x00000000
        /*0664*/ 	.word	0x00000000
        /*0668*/ 	.short	0x0101
        /*066a*/ 	.byte	0xff
	.zero		1


	//   ....[86]....
        /*066c*/ 	.word	0x00006400
        /*0670*/ 	.word	0x000000ff
        /*0674*/ 	.word	0x00000030
        /*0678*/ 	.short	0x010a
        /*067a*/ 	.byte	0x2c
	.zero		1


	//   ....[87]....
        /*067c*/ 	.word	0x00006440
        /*0680*/ 	.word	0x0000001a
        /*0684*/ 	.word	0x000000a0
        /*0688*/ 	.short	0x010a
        /*068a*/ 	.byte	0xff
	.zero		1


	//   ....[88]....
        /*068c*/ 	.word	0x00006550
        /*0690*/ 	.word	0x000000ff
        /*0694*/ 	.word	0x00000030
        /*0698*/ 	.short	0x010a
        /*069a*/ 	.byte	0x2c
	.zero		1


	//   ....[89]....
        /*069c*/ 	.word	0x00006630
        /*06a0*/ 	.word	0x0000001a
        /*06a4*/ 	.word	0x000000a0
        /*06a8*/ 	.short	0x010a
        /*06aa*/ 	.byte	0xff
	.zero		1


	//   ....[90]....
        /*06ac*/ 	.word	0x00006d60
        /*06b0*/ 	.word	0x00000000
        /*06b4*/ 	.word	0x00000000
        /*06b8*/ 	.short	0x0101
        /*06ba*/ 	.byte	0xff
	.zero		1


	//   ....[91]....
        /*06bc*/ 	.word	0x00006d70
        /*06c0*/ 	.word	0x00000002
        /*06c4*/ 	.word	0x00000030
        /*06c8*/ 	.short	0x010a
        /*06ca*/ 	.byte	0xff
	.zero		1


	//   ....[92]....
        /*06cc*/ 	.word	0x00006e30
        /*06d0*/ 	.word	0x00000002
        /*06d4*/ 	.word	0x00000030
        /*06d8*/ 	.short	0x010a
        /*06da*/ 	.byte	0xff
	.zero		1


	//   ....[93]....
        /*06dc*/ 	.word	0x000075f0
        /*06e0*/ 	.word	0x00000000
        /*06e4*/ 	.word	0x00000000
        /*06e8*/ 	.short	0x0101
        /*06ea*/ 	.byte	0xff
	.zero		1


	//   ....[94]....
        /*06ec*/ 	.word	0x00007610
        /*06f0*/ 	.word	0x00000002
        /*06f4*/ 	.word	0x00000030
        /*06f8*/ 	.short	0x010a
        /*06fa*/ 	.byte	0xff
	.zero		1


	//   ....[95]....
        /*06fc*/ 	.word	0x000076c0
        /*0700*/ 	.word	0x00000002
        /*0704*/ 	.word	0x00000030
        /*0708*/ 	.short	0x010a
        /*070a*/ 	.byte	0xff
	.zero		1


	//   ....[96]....
        /*070c*/ 	.word	0x00007e80
        /*0710*/ 	.word	0x00000000
        /*0714*/ 	.word	0x00000000
        /*0718*/ 	.short	0x0101
        /*071a*/ 	.byte	0xff
	.zero		1


	//   ....[97]....
        /*071c*/ 	.word	0x00007ea0
        /*0720*/ 	.word	0x00000003
        /*0724*/ 	.word	0x00000030
        /*0728*/ 	.short	0x010a
        /*072a*/ 	.byte	0xff
	.zero		1


	//   ....[98]....
        /*072c*/ 	.word	0x00007f50
        /*0730*/ 	.word	0x00000003
        /*0734*/ 	.word	0x00000030
        /*0738*/ 	.short	0x010a
        /*073a*/ 	.byte	0xff
	.zero		1


	//   ....[99]....
        /*073c*/ 	.word	0x000082f0
        /*0740*/ 	.word	0x000000ff
        /*0744*/ 	.word	0x00000000
        /*0748*/ 	.short	0x0101
        /*074a*/ 	.byte	0x04
	.zero		1


	//   ....[100]....
        /*074c*/ 	.word	0x00008770
        /*0750*/ 	.word	0x00000000
        /*0754*/ 	.word	0x00000000
        /*0758*/ 	.short	0x0101
        /*075a*/ 	.byte	0xff
	.zero		1


	//   ....[101]....
        /*075c*/ 	.word	0x00008a00
        /*0760*/ 	.word	0x000000ff
        /*0764*/ 	.word	0x00000000
        /*0768*/ 	.short	0x0101
        /*076a*/ 	.byte	0x04
	.zero		1


	//   ....[102]....
        /*076c*/ 	.word	0x00008a20
        /*0770*/ 	.word	0x00000000
        /*0774*/ 	.word	0x000000f0
        /*0778*/ 	.short	0x010a
        /*077a*/ 	.byte	0xff
	.zero		1


	//   ....[103]....
        /*077c*/ 	.word	0x00008a80
        /*0780*/ 	.word	0x00000000
        /*0784*/ 	.word	0x00000018
        /*0788*/ 	.short	0x010a
        /*078a*/ 	.byte	0xff
	.zero		1


	//   ....[104]....
        /*078c*/ 	.word	0x00008ae0
        /*0790*/ 	.word	0x00000000
        /*0794*/ 	.word	0x00000018
        /*0798*/ 	.short	0x010a
        /*079a*/ 	.byte	0xff
	.zero		1


	//   ....[105]....
        /*079c*/ 	.word	0x00008b30
        /*07a0*/ 	.word	0x00000003
        /*07a4*/ 	.word	0x00000080
        /*07a8*/ 	.short	0x010a
        /*07aa*/ 	.byte	0xff
	.zero		1


	//   ....[106]....
        /*07ac*/ 	.word	0x00008b90
        /*07b0*/ 	.word	0x00000000
        /*07b4*/ 	.word	0x00000000
        /*07b8*/ 	.short	0x010a
        /*07ba*/ 	.byte	0xff
	.zero		1


	//   ....[107]....
        /*07bc*/ 	.word	0x00008bf0
        /*07c0*/ 	.word	0x00000000
        /*07c4*/ 	.word	0x00000000
        /*07c8*/ 	.short	0x010a
        /*07ca*/ 	.byte	0xff
	.zero		1


	//   ....[108]....
        /*07cc*/ 	.word	0x00008c40
        /*07d0*/ 	.word	0x00000002
        /*07d4*/ 	.word	0x000000e0
        /*07d8*/ 	.short	0x010a
        /*07da*/ 	.byte	0xff
	.zero		1


	//   ....[109]....
        /*07dc*/ 	.word	0x00008ca0
        /*07e0*/ 	.word	0x00000002
        /*07e4*/ 	.word	0x00000090
        /*07e8*/ 	.short	0x010a
        /*07ea*/ 	.byte	0xff
	.zero		1


	//   ....[110]....
        /*07ec*/ 	.word	0x00008cf0
        /*07f0*/ 	.word	0x00000002
        /*07f4*/ 	.word	0x00000080
        /*07f8*/ 	.short	0x010a
        /*07fa*/ 	.byte	0xff
	.zero		1


	//   ....[111]....
        /*07fc*/ 	.word	0x00008d50
        /*0800*/ 	.word	0x00000000
        /*0804*/ 	.word	0x00000090
        /*0808*/ 	.short	0x010a
        /*080a*/ 	.byte	0xff
	.zero		1


	//   ....[112]....
        /*080c*/ 	.word	0x00008da0
        /*0810*/ 	.word	0x00000000
        /*0814*/ 	.word	0x00000080
        /*0818*/ 	.short	0x010a
        /*081a*/ 	.byte	0xff
	.zero		1


	//   ....[113]....
        /*081c*/ 	.word	0x00008e00
        /*0820*/ 	.word	0x00000002
        /*0824*/ 	.word	0x000000c0
        /*0828*/ 	.short	0x010a
        /*082a*/ 	.byte	0xff
	.zero		1


	//   ....[114]....
        /*082c*/ 	.word	0x00008e60
        /*0830*/ 	.word	0x00000000
        /*0834*/ 	.word	0x00000000
        /*0838*/ 	.short	0x010a
        /*083a*/ 	.byte	0xff
	.zero		1


	//   ....[115]....
        /*083c*/ 	.word	0x00008ec0
        /*0840*/ 	.word	0x00000000
        /*0844*/ 	.word	0x00000000
        /*0848*/ 	.short	0x010a
        /*084a*/ 	.byte	0xff
	.zero		1


	//   ....[116]....
        /*084c*/ 	.word	0x00008f20
        /*0850*/ 	.word	0x00000000
        /*0854*/ 	.word	0x00000000
        /*0858*/ 	.short	0x010a
        /*085a*/ 	.byte	0xff
	.zero		1


	//   ....[117]....
        /*085c*/ 	.word	0x00008f80
        /*0860*/ 	.word	0x00000000
        /*0864*/ 	.word	0x00000000
        /*0868*/ 	.short	0x010a
        /*086a*/ 	.byte	0xff
	.zero		1


	//   ....[118]....
        /*086c*/ 	.word	0x00008fe0
        /*0870*/ 	.word	0x00000000
        /*0874*/ 	.word	0x00000000
        /*0878*/ 	.short	0x010a
        /*087a*/ 	.byte	0xff
	.zero		1


	//   ....[119]....
        /*087c*/ 	.word	0x00009030
        /*0880*/ 	.word	0x0000000c
        /*0884*/ 	.word	0x00000080
        /*0888*/ 	.short	0x010a
        /*088a*/ 	.byte	0xff
	.zero		1


	//   ....[120]....
        /*088c*/ 	.word	0x00009090
        /*0890*/ 	.word	0x00000000
        /*0894*/ 	.word	0x00000078
        /*0898*/ 	.short	0x010a
        /*089a*/ 	.byte	0xff
	.zero		1


	//   ....[121]....
        /*089c*/ 	.word	0x000090f0
        /*08a0*/ 	.word	0x00000000
        /*08a4*/ 	.word	0x00000050
        /*08a8*/ 	.short	0x010a
        /*08aa*/ 	.byte	0xff
	.zero		1


	//   ....[122]....
        /*08ac*/ 	.word	0x00009150
        /*08b0*/ 	.word	0x00000000
        /*08b4*/ 	.word	0x00000058
        /*08b8*/ 	.short	0x010a
        /*08ba*/ 	.byte	0xff
	.zero		1


	//   ....[123]....
        /*08bc*/ 	.word	0x000091b0
        /*08c0*/ 	.word	0x00000000
        /*08c4*/ 	.word	0x00000060
        /*08c8*/ 	.short	0x010a
        /*08ca*/ 	.byte	0xff
	.zero		1


	//   ....[124]....
        /*08cc*/ 	.word	0x00009210
        /*08d0*/ 	.word	0x00000000
        /*08d4*/ 	.word	0x00000068
        /*08d8*/ 	.short	0x010a
        /*08da*/ 	.byte	0xff
	.zero		1


	//   ....[125]....
        /*08dc*/ 	.word	0x00009270
        /*08e0*/ 	.word	0x00000000
        /*08e4*/ 	.word	0x00000050
        /*08e8*/ 	.short	0x010a
        /*08ea*/ 	.byte	0xff
	.zero		1


	//   ....[126]....
        /*08ec*/ 	.word	0x000092d0
        /*08f0*/ 	.word	0x00000000
        /*08f4*/ 	.word	0x00000058
        /*08f8*/ 	.short	0x010a
        /*08fa*/ 	.byte	0xff
	.zero		1


	//   ....[127]....
        /*08fc*/ 	.word	0x00009330
        /*0900*/ 	.word	0x00000000
        /*0904*/ 	.word	0x00000060
        /*0908*/ 	.short	0x010a
        /*090a*/ 	.byte	0xff
	.zero		1


	//   ....[128]....
        /*090c*/ 	.word	0x00009380
        /*0910*/ 	.word	0x00000003
        /*0914*/ 	.word	0x00000080
        /*0918*/ 	.short	0x010a
        /*091a*/ 	.byte	0xff
	.zero		1


	//   ....[129]....
        /*091c*/ 	.word	0x000093e0
        /*0920*/ 	.word	0x00000000
        /*0924*/ 	.word	0x00000030
        /*0928*/ 	.short	0x010a
        /*092a*/ 	.byte	0xff
	.zero		1


	//   ....[130]....
        /*092c*/ 	.word	0x00009430
        /*0930*/ 	.word	0x0000001a
        /*0934*/ 	.word	0x000000a0
        /*0938*/ 	.short	0x010a
        /*093a*/ 	.byte	0xff
	.zero		1


	//   ....[131]....
        /*093c*/ 	.word	0x00009480
        /*0940*/ 	.word	0x00000002
        /*0944*/ 	.word	0x00000030
        /*0948*/ 	.short	0x010a
        /*094a*/ 	.byte	0xff
	.zero		1


	//   ....[132]....
        /*094c*/ 	.word	0x000094d0
        /*0950*/ 	.word	0x00000002
        /*0954*/ 	.word	0x00000030
        /*0958*/ 	.short	0x010a
        /*095a*/ 	.byte	0xff
	.zero		1


	//   ....[133]....
        /*095c*/ 	.word	0x00009520
        /*0960*/ 	.word	0x00000003
        /*0964*/ 	.word	0x00000030
        /*0968*/ 	.short	0x010a
        /*096a*/ 	.byte	0xff
	.zero		1


	//----- nvinfo : EIATTR_NUM_MBARRIERS
	.align		4
.L_47:
        /*096c*/ 	.byte	0x03, 0x38
        /*096e*/ 	.short	0x0020


	//----- nvinfo : EIATTR_EXIT_INSTR_OFFSETS
	.align		4
        /*0970*/ 	.byte	0x04, 0x1c
        /*0972*/ 	.short	(.L_49 - .L_48)


	//   ....[0]....
.L_48:
        /*0974*/ 	.word	0x00002c30


	//   ....[1]....
        /*0978*/ 	.word	0x00003120


	//   ....[2]....
        /*097c*/ 	.word	0x00003180


	//   ....[3]....
        /*0980*/ 	.word	0x000042b0


	//   ....[4]....
        /*0984*/ 	.word	0x00005410


	//   ....[5]....
        /*0988*/ 	.word	0x00005450


	//   ....[6]....
        /*098c*/ 	.word	0x000088f0


	//   ....[7]....
        /*0990*/ 	.word	0x00008970


	//   ....[8]....
        /*0994*/ 	.word	0x000089a0


	//   ....[9]....
        /*0998*/ 	.word	0x00008a10


	//----- nvinfo : EIATTR_MAX_THREADS
	.align		4
.L_49:
        /*099c*/ 	.byte	0x04, 0x05
        /*099e*/ 	.short	(.L_51 - .L_50)
.L_50:
        /*09a0*/ 	.word	0x00000100
        /*09a4*/ 	.word	0x00000001
        /*09a8*/ 	.word	0x00000001


	//----- nvinfo : EIATTR_CRS_STACK_SIZE
	.align		4
.L_51:
        /*09ac*/ 	.byte	0x04, 0x1e
        /*09ae*/ 	.short	(.L_53 - .L_52)
.L_52:
        /*09b0*/ 	.word	0x00000000


	//----- nvinfo : EIATTR_CBANK_PARAM_SIZE
	.align		4
.L_53:
        /*09b4*/ 	.byte	0x03, 0x19
        /*09b6*/ 	.short	0x0800


	//----- nvinfo : EIATTR_PARAM_CBANK
	.align		4
        /*09b8*/ 	.byte	0x04, 0x0a
        /*09ba*/ 	.short	(.L_55 - .L_54)
	.align		4
.L_54:
        /*09bc*/ 	.word	index@(.nv.constant0._ZN7cutlass13device_kernelINS_4gemm6kernel13GemmUniversalIN4cute5tupleIJiiiiEEENS1_10collective13CollectiveMmaINS1_35MainloopSm100TmaUmmaWarpSpecializedILi3ELi2ELi4ENS5_IJNS4_1CILi2EEESB_NSA_ILi1EEEEEEEENS5_IJNSA_ILi64EEENSA_ILi128EEESG_EEENS_10bfloat16_tENS5_IJlSC_lEEESI_SJ_NS4_8TiledMMAINS4_8MMA_AtomIJNS4_20SM100_MMA_F16BF16_SSISI_SI_fLi64ELi128ELNS4_4UMMA5MajorE0ELSO_0ELNSN_7ScaleInE0ELSP_0EEEEEENS4_6LayoutINS5_IJSC_SC_SC_EEENS5_IJNSA_ILi0EEESU_SU_EEEEENS5_IJNS4_10UnderscoreESX_SX_EEEEENS4_23SM90_TMA_LOAD_MULTICASTENS4_14ComposedLayoutINS4_7SwizzleILi3ELi4ELi3EEENS4_18smem_ptr_flag_bitsILi16EEENSS_INS5_IJNSA_ILi8EEESF_EEENS5_IJSF_SC_EEEEEEEvNS4_8identityES10_S1A_vS1B_EENS_8epilogue10collective18CollectiveEpilogueINS1D_23Sm100TmaWarpSpecializedILi4ELi2ELi16ELb1ELb0EEEJSH_NS5_IJNSS_ISF_SC_EENSS_INSA_ILi32EEESC_EEEEESI_SJ_SI_SJ_NS1D_6fusion15FusionCallbacksIS1H_NS1M_17LinearCombinationISI_fSI_fLNS_15FloatRoundStyleE2EEESH_S1L_JEEENS4_5SM1004TMEM4LOAD26SM100_TMEM_LOAD_16dp256b4xENS4_13SM90_TMA_LOADENS11_INS12_ILi2ELi4ELi3EEES15_NSS_INS5_IJS16_S1J_EEENS5_IJS1J_SC_EEEEEEENS4_17SM75_U32x4_LDSM_NENS4_14SM90_TMA_STOREES21_NS4_17SM90_U32x4_STSM_NENS4_39AutoVectorizingCopyWithAssumedAlignmentILi128EEEEEEvvEEEEvNT_6ParamsE)
        /*09c0*/ 	.short	0x0380
        /*09c2*/ 	.short	0x0800


	//----- nvinfo : EIATTR_SW_WAR
	.align		4
.L_55:
        /*09c4*/ 	.byte	0x04, 0x36
        /*09c6*/ 	.short	(.L_57 - .L_56)
.L_56:
        /*09c8*/ 	.word	0x00000008
.L_57:


//--------------------- .nv.callgraph             --------------------------
	.section	.nv.callgraph,"",@"SHT_CUDA_CALLGRAPH"
	.align	4
	.sectionentsize	8
	.align		4
        /*0000*/ 	.word	0x00000000
	.align		4
        /*0004*/ 	.word	0xffffffff
	.align		4
        /*0008*/ 	.word	index@(_ZN7cutlass13device_kernelINS_4gemm6kernel13GemmUniversalIN4cute5tupleIJiiiiEEENS1_10collective13CollectiveMmaINS1_35MainloopSm100TmaUmmaWarpSpecializedILi3ELi2ELi4ENS5_IJNS4_1CILi2EEESB_NSA_ILi1EEEEEEEENS5_IJNSA_ILi64EEENSA_ILi128EEESG_EEENS_10bfloat16_tENS5_IJlSC_lEEESI_SJ_NS4_8TiledMMAINS4_8MMA_AtomIJNS4_20SM100_MMA_F16BF16_SSISI_SI_fLi64ELi128ELNS4_4UMMA5MajorE0ELSO_0ELNSN_7ScaleInE0ELSP_0EEEEEENS4_6LayoutINS5_IJSC_SC_SC_EEENS5_IJNSA_ILi0EEESU_SU_EEEEENS5_IJNS4_10UnderscoreESX_SX_EEEEENS4_23SM90_TMA_LOAD_MULTICASTENS4_14ComposedLayoutINS4_7SwizzleILi3ELi4ELi3EEENS4_18smem_ptr_flag_bitsILi16EEENSS_INS5_IJNSA_ILi8EEESF_EEENS5_IJSF_SC_EEEEEEEvNS4_8identityES10_S1A_vS1B_EENS_8epilogue10collective18CollectiveEpilogueINS1D_23Sm100TmaWarpSpecializedILi4ELi2ELi16ELb1ELb0EEEJSH_NS5_IJNSS_ISF_SC_EENSS_INSA_ILi32EEESC_EEEEESI_SJ_SI_SJ_NS1D_6fusion15FusionCallbacksIS1H_NS1M_17LinearCombinationISI_fSI_fLNS_15FloatRoundStyleE2EEESH_S1L_JEEENS4_5SM1004TMEM4LOAD26SM100_TMEM_LOAD_16dp256b4xENS4_13SM90_TMA_LOADENS11_INS12_ILi2ELi4ELi3EEES15_NSS_INS5_IJS16_S1J_EEENS5_IJS1J_SC_EEEEEEENS4_17SM75_U32x4_LDSM_NENS4_14SM90_TMA_STOREES21_NS4_17SM90_U32x4_STSM_NENS4_39AutoVectorizingCopyWithAssumedAlignmentILi128EEEEEEvvEEEEvNT_6ParamsE)
	.align		4
        /*000c*/ 	.word	index@(__assertfail)
	.align		4
        /*0010*/ 	.word	0x00000000
	.align		4
        /*0014*/ 	.word	0xfffffffe
	.align		4
        /*0018*/ 	.word	0x00000000
	.align		4
        /*001c*/ 	.word	0xfffffffd
	.align		4
        /*0020*/ 	.word	0x00000000
	.align		4
        /*0024*/ 	.word	0xfffffffc


//--------------------- .nv.constant4             --------------------------
	.section	.nv.constant4,"a",@progbits
	.align	8
	.align		8
.nv.constant4:
        /*0000*/ 	.dword	__assertfail
	.align		8
        /*0008*/ 	.dword	__unnamed_1
	.align		8
        /*0010*/ 	.dword	__unnamed_2
	.align		8
        /*0018*/ 	.dword	_ZN39_INTERNAL_5d75197b_4_k_cu_cb6f18e1_85454cuda3std3__45__cpo5beginE
	.align		8
        /*0020*/ 	.dword	_ZN39_INTERNAL_5d75197b_4_k_cu_cb6f18e1_85454cuda3std3__45__cpo3endE
	.align		8
        /*0028*/ 	.dword	_ZN39_INTERNAL_5d75197b_4_k_cu_cb6f18e1_85454cuda3std3__45__cpo6cbeginE
	.align		8
        /*0030*/ 	.dword	_ZN39_INTERNAL_5d75197b_4_k_cu_cb6f18e1_85454cuda3std3__45__cpo4cendE
	.align		8
        /*0038*/ 	.dword	_ZN39_INTERNAL_5d75197b_4_k_cu_cb6f18e1_85454cuda3std3__441_GLOBAL__N__5d75197b_4_k_cu_cb6f18e1_85456ignoreE
	.align		8
        /*0040*/ 	.dword	_ZN39_INTERNAL_5d75197b_4_k_cu_cb6f18e1_85454cuda3std3__419piecewise_constructE
	.align		8
        /*0048*/ 	.dword	_ZN39_INTERNAL_5d75197b_4_k_cu_cb6f18e1_85454cuda3std3__48in_placeE
	.align		8
        /*0050*/ 	.dword	_ZN39_INTERNAL_5d75197b_4_k_cu_cb6f18e1_85454cuda3std6ranges3__45__cpo4swapE
	.align		8
        /*0058*/ 	.dword	_ZN39_INTERNAL_5d75197b_4_k_cu_cb6f18e1_85454cuda3std6ranges3__45__cpo9iter_moveE
	.align		8
        /*0060*/ 	.dword	_ZN39_INTERNAL_5d75197b_4_k_cu_cb6f18e1_85454cute7productE
	.align		8
        /*0068*/ 	.dword	_ZN39_INTERNAL_5d75197b_4_k_cu_cb6f18e1_85454cute1_E
	.align		8
        /*0070*/ 	.dword	$str$25
	.align		8
        /*0078*/ 	.dword	$str$26
	.align		8
        /*0080*/ 	.dword	$str$27
	.align		8
        /*0088*/ 	.dword	$str$28


//--------------------- .text._ZN7cutlass13device_kernelINS_4gemm6kernel13GemmUniversalIN4cute5tupleIJiiiiEEENS1_10collective13CollectiveMmaINS1_35MainloopSm100TmaUmmaWarpSpecializedILi3ELi2ELi4ENS5_IJNS4_1CILi2EEESB_NSA_ILi1EEEEEEEENS5_IJNSA_ILi64EEENSA_ILi128EEESG_EEENS_10bfloat16_tENS5_IJlSC_lEEESI_SJ_NS4_8TiledMMAINS4_8MMA_AtomIJNS4_20SM100_MMA_F16BF16_SSISI_SI_fLi64ELi128ELNS4_4UMMA5MajorE0ELSO_0ELNSN_7ScaleInE0ELSP_0EEEEEENS4_6LayoutINS5_IJSC_SC_SC_EEENS5_IJNSA_ILi0EEESU_SU_EEEEENS5_IJNS4_10UnderscoreESX_SX_EEEEENS4_23SM90_TMA_LOAD_MULTICASTENS4_14ComposedLayoutINS4_7SwizzleILi3ELi4ELi3EEENS4_18smem_ptr_flag_bitsILi16EEENSS_INS5_IJNSA_ILi8EEESF_EEENS5_IJSF_SC_EEEEEEEvNS4_8identityES10_S1A_vS1B_EENS_8epilogue10collective18CollectiveEpilogueINS1D_23Sm100TmaWarpSpecializedILi4ELi2ELi16ELb1ELb0EEEJSH_NS5_IJNSS_ISF_SC_EENSS_INSA_ILi32EEESC_EEEEESI_SJ_SI_SJ_NS1D_6fusion15FusionCallbacksIS1H_NS1M_17LinearCombinationISI_fSI_fLNS_15FloatRoundStyleE2EEESH_S1L_JEEENS4_5SM1004TMEM4LOAD26SM100_TMEM_LOAD_16dp256b4xENS4_13SM90_TMA_LOADENS11_INS12_ILi2ELi4ELi3EEES15_NSS_INS5_IJS16_S1J_EEENS5_IJS1J_SC_EEEEEEENS4_17SM75_U32x4_LDSM_NENS4_14SM90_TMA_STOREES21_NS4_17SM90_U32x4_STSM_NENS4_39AutoVectorizingCopyWithAssumedAlignmentILi128EEEEEEvvEEEEvNT_6ParamsE --------------------------
	.section	.text._ZN7cutlass13device_kernelINS_4gemm6kernel13GemmUniversalIN4cute5tupleIJiiiiEEENS1_10collective13CollectiveMmaINS1_35MainloopSm100TmaUmmaWarpSpecializedILi3ELi2ELi4ENS5_IJNS4_1CILi2EEESB_NSA_ILi1EEEEEEEENS5_IJNSA_ILi64EEENSA_ILi128EEESG_EEENS_10bfloat16_tENS5_IJlSC_lEEESI_SJ_NS4_8TiledMMAINS4_8MMA_AtomIJNS4_20SM100_MMA_F16BF16_SSISI_SI_fLi64ELi128ELNS4_4UMMA5MajorE0ELSO_0ELNSN_7ScaleInE0ELSP_0EEEEEENS4_6LayoutINS5_IJSC_SC_SC_EEENS5_IJNSA_ILi0EEESU_SU_EEEEENS5_IJNS4_10UnderscoreESX_SX_EEEEENS4_23SM90_TMA_LOAD_MULTICASTENS4_14ComposedLayoutINS4_7SwizzleILi3ELi4ELi3EEENS4_18smem_ptr_flag_bitsILi16EEENSS_INS5_IJNSA_ILi8EEESF_EEENS5_IJSF_SC_EEEEEEEvNS4_8identityES10_S1A_vS1B_EENS_8epilogue10collective18CollectiveEpilogueINS1D_23Sm100TmaWarpSpecializedILi4ELi2ELi16ELb1ELb0EEEJSH_NS5_IJNSS_ISF_SC_EENSS_INSA_ILi32EEESC_EEEEESI_SJ_SI_SJ_NS1D_6fusion15FusionCallbacksIS1H_NS1M_17LinearCombinationISI_fSI_fLNS_15FloatRoundStyleE2EEESH_S1L_JEEENS4_5SM1004TMEM4LOAD26SM100_TMEM_LOAD_16dp256b4xENS4_13SM90_TMA_LOADENS11_INS12_ILi2ELi4ELi3EEES15_NSS_INS5_IJS16_S1J_EEENS5_IJS1J_SC_EEEEEEENS4_17SM75_U32x4_LDSM_NENS4_14SM90_TMA_STOREES21_NS4_17SM90_U32x4_STSM_NENS4_39AutoVectorizingCopyWithAssumedAlignmentILi128EEEEEEvvEEEEvNT_6ParamsE,"ax",@progbits
	.align	128
.text._ZN7cutlass13device_kernelINS_4gemm6kernel13GemmUniversalIN4cute5tupleIJiiiiEEENS1_10collective13CollectiveMmaINS1_35MainloopSm100TmaUmmaWarpSpecializedILi3ELi2ELi4ENS5_IJNS4_1CILi2EEESB_NSA_ILi1EEEEEEEENS5_IJNSA_ILi64EEENSA_ILi128EEESG_EEENS_10bfloat16_tENS5_IJlSC_lEEESI_SJ_NS4_8TiledMMAINS4_8MMA_AtomIJNS4_20SM100_MMA_F16BF16_SSISI_SI_fLi64ELi128ELNS4_4UMMA5MajorE0ELSO_0ELNSN_7ScaleInE0ELSP_0EEEEEENS4_6LayoutINS5_IJSC_SC_SC_EEENS5_IJNSA_ILi0EEESU_SU_EEEEENS5_IJNS4_10UnderscoreESX_SX_EEEEENS4_23SM90_TMA_LOAD_MULTICASTENS4_14ComposedLayoutINS4_7SwizzleILi3ELi4ELi3EEENS4_18smem_ptr_flag_bitsILi16EEENSS_INS5_IJNSA_ILi8EEESF_EEENS5_IJSF_SC_EEEEEEEvNS4_8identityES10_S1A_vS1B_EENS_8epilogue10collective18CollectiveEpilogueINS1D_23Sm100TmaWarpSpecializedILi4ELi2ELi16ELb1ELb0EEEJSH_NS5_IJNSS_ISF_SC_EENSS_INSA_ILi32EEESC_EEEEESI_SJ_SI_SJ_NS1D_6fusion15FusionCallbacksIS1H_NS1M_17LinearCombinationISI_fSI_fLNS_15FloatRoundStyleE2EEESH_S1L_JEEENS4_5SM1004TMEM4LOAD26SM100_TMEM_LOAD_16dp256b4xENS4_13SM90_TMA_LOADENS11_INS12_ILi2ELi4ELi3EEES15_NSS_INS5_IJS16_S1J_EEENS5_IJS1J_SC_EEEEEEENS4_17SM75_U32x4_LDSM_NENS4_14SM90_TMA_STOREES21_NS4_17SM90_U32x4_STSM_NENS4_39AutoVectorizingCopyWithAssumedAlignmentILi128EEEEEEvvEEEEvNT_6ParamsE:
        .type           _ZN7cutlass13device_kernelINS_4gemm6kernel13GemmUniversalIN4cute5tupleIJiiiiEEENS1_10collective13CollectiveMmaINS1_35MainloopSm100TmaUmmaWarpSpecializedILi3ELi2ELi4ENS5_IJNS4_1CILi2EEESB_NSA_ILi1EEEEEEEENS5_IJNSA_ILi64EEENSA_ILi128EEESG_EEENS_10bfloat16_tENS5_IJlSC_lEEESI_SJ_NS4_8TiledMMAINS4_8MMA_AtomIJNS4_20SM100_MMA_F16BF16_SSISI_SI_fLi64ELi128ELNS4_4UMMA5MajorE0ELSO_0ELNSN_7ScaleInE0ELSP_0EEEEEENS4_6LayoutINS5_IJSC_SC_SC_EEENS5_IJNSA_ILi0EEESU_SU_EEEEENS5_IJNS4_10UnderscoreESX_SX_EEEEENS4_23SM90_TMA_LOAD_MULTICASTENS4_14ComposedLayoutINS4_7SwizzleILi3ELi4ELi3EEENS4_18smem_ptr_flag_bitsILi16EEENSS_INS5_IJNSA_ILi8EEESF_EEENS5_IJSF_SC_EEEEEEEvNS4_8identityES10_S1A_vS1B_EENS_8epilogue10collective18CollectiveEpilogueINS1D_23Sm100TmaWarpSpecializedILi4ELi2ELi16ELb1ELb0EEEJSH_NS5_IJNSS_ISF_SC_EENSS_INSA_ILi32EEESC_EEEEESI_SJ_SI_SJ_NS1D_6fusion15FusionCallbacksIS1H_NS1M_17LinearCombinationISI_fSI_fLNS_15FloatRoundStyleE2EEESH_S1L_JEEENS4_5SM1004TMEM4LOAD26SM100_TMEM_LOAD_16dp256b4xENS4_13SM90_TMA_LOADENS11_INS12_ILi2ELi4ELi3EEES15_NSS_INS5_IJS16_S1J_EEENS5_IJS1J_SC_EEEEEEENS4_17SM75_U32x4_LDSM_NENS4_14SM90_TMA_STOREES21_NS4_17SM90_U32x4_STSM_NENS4_39AutoVectorizingCopyWithAssumedAlignmentILi128EEEEEEvvEEEEvNT_6ParamsE,@function
        .size           _ZN7cutlass13device_kernelINS_4gemm6kernel13GemmUniversalIN4cute5tupleIJiiiiEEENS1_10collective13CollectiveMmaINS1_35MainloopSm100TmaUmmaWarpSpecializedILi3ELi2ELi4ENS5_IJNS4_1CILi2EEESB_NSA_ILi1EEEEEEEENS5_IJNSA_ILi64EEENSA_ILi128EEESG_EEENS_10bfloat16_tENS5_IJlSC_lEEESI_SJ_NS4_8TiledMMAINS4_8MMA_AtomIJNS4_20SM100_MMA_F16BF16_SSISI_SI_fLi64ELi128ELNS4_4UMMA5MajorE0ELSO_0ELNSN_7ScaleInE0ELSP_0EEEEEENS4_6LayoutINS5_IJSC_SC_SC_EEENS5_IJNSA_ILi0EEESU_SU_EEEEENS5_IJNS4_10UnderscoreESX_SX_EEEEENS4_23SM90_TMA_LOAD_MULTICASTENS4_14ComposedLayoutINS4_7SwizzleILi3ELi4ELi3EEENS4_18smem_ptr_flag_bitsILi16EEENSS_INS5_IJNSA_ILi8EEESF_EEENS5_IJSF_SC_EEEEEEEvNS4_8identityES10_S1A_vS1B_EENS_8epilogue10collective18CollectiveEpilogueINS1D_23Sm100TmaWarpSpecializedILi4ELi2ELi16ELb1ELb0EEEJSH_NS5_IJNSS_ISF_SC_EENSS_INSA_ILi32EEESC_EEEEESI_SJ_SI_SJ_NS1D_6fusion15FusionCallbacksIS1H_NS1M_17LinearCombinationISI_fSI_fLNS_15FloatRoundStyleE2EEESH_S1L_JEEENS4_5SM1004TMEM4LOAD26SM100_TMEM_LOAD_16dp256b4xENS4_13SM90_TMA_LOADENS11_INS12_ILi2ELi4ELi3EEES15_NSS_INS5_IJS16_S1J_EEENS5_IJS1J_SC_EEEEEEENS4_17SM75_U32x4_LDSM_NENS4_14SM90_TMA_STOREES21_NS4_17SM90_U32x4_STSM_NENS4_39AutoVectorizingCopyWithAssumedAlignmentILi128EEEEEEvvEEEEvNT_6ParamsE,(.L_x_184 - _ZN7cutlass13device_kernelINS_4gemm6kernel13GemmUniversalIN4cute5tupleIJiiiiEEENS1_10collective13CollectiveMmaINS1_35MainloopSm100TmaUmmaWarpSpecializedILi3ELi2ELi4ENS5_IJNS4_1CILi2EEESB_NSA_ILi1EEEEEEEENS5_IJNSA_ILi64EEENSA_ILi128EEESG_EEENS_10bfloat16_tENS5_IJlSC_lEEESI_SJ_NS4_8TiledMMAINS4_8MMA_AtomIJNS4_20SM100_MMA_F16BF16_SSISI_SI_fLi64ELi128ELNS4_4UMMA5MajorE0ELSO_0ELNSN_7ScaleInE0ELSP_0EEEEEENS4_6LayoutINS5_IJSC_SC_SC_EEENS5_IJNSA_ILi0EEESU_SU_EEEEENS5_IJNS4_10UnderscoreESX_SX_EEEEENS4_23SM90_TMA_LOAD_MULTICASTENS4_14ComposedLayoutINS4_7SwizzleILi3ELi4ELi3EEENS4_18smem_ptr_flag_bitsILi16EEENSS_INS5_IJNSA_ILi8EEESF_EEENS5_IJSF_SC_EEEEEEEvNS4_8identityES10_S1A_vS1B_EENS_8epilogue10collective18CollectiveEpilogueINS1D_23Sm100TmaWarpSpecializedILi4ELi2ELi16ELb1ELb0EEEJSH_NS5_IJNSS_ISF_SC_EENSS_INSA_ILi32EEESC_EEEEESI_SJ_SI_SJ_NS1D_6fusion15FusionCallbacksIS1H_NS1M_17LinearCombinationISI_fSI_fLNS_15FloatRoundStyleE2EEESH_S1L_JEEENS4_5SM1004TMEM4LOAD26SM100_TMEM_LOAD_16dp256b4xENS4_13SM90_TMA_LOADENS11_INS12_ILi2ELi4ELi3EEES15_NSS_INS5_IJS16_S1J_EEENS5_IJS1J_SC_EEEEEEENS4_17SM75_U32x4_LDSM_NENS4_14SM90_TMA_STOREES21_NS4_17SM90_U32x4_STSM_NENS4_39AutoVectorizingCopyWithAssumedAlignmentILi128EEEEEEvvEEEEvNT_6ParamsE)
        .other          _ZN7cutlass13device_kernelINS_4gemm6kernel13GemmUniversalIN4cute5tupleIJiiiiEEENS1_10collective13CollectiveMmaINS1_35MainloopSm100TmaUmmaWarpSpecializedILi3ELi2ELi4ENS5_IJNS4_1CILi2EEESB_NSA_ILi1EEEEEEEENS5_IJNSA_ILi64EEENSA_ILi128EEESG_EEENS_10bfloat16_tENS5_IJlSC_lEEESI_SJ_NS4_8TiledMMAINS4_8MMA_AtomIJNS4_20SM100_MMA_F16BF16_SSISI_SI_fLi64ELi128ELNS4_4UMMA5MajorE0ELSO_0ELNSN_7ScaleInE0ELSP_0EEEEEENS4_6LayoutINS5_IJSC_SC_SC_EEENS5_IJNSA_ILi0EEESU_SU_EEEEENS5_IJNS4_10UnderscoreESX_SX_EEEEENS4_23SM90_TMA_LOAD_MULTICASTENS4_14ComposedLayoutINS4_7SwizzleILi3ELi4ELi3EEENS4_18smem_ptr_flag_bitsILi16EEENSS_INS5_IJNSA_ILi8EEESF_EEENS5_IJSF_SC_EEEEEEEvNS4_8identityES10_S1A_vS1B_EENS_8epilogue10collective18CollectiveEpilogueINS1D_23Sm100TmaWarpSpecializedILi4ELi2ELi16ELb1ELb0EEEJSH_NS5_IJNSS_ISF_SC_EENSS_INSA_ILi32EEESC_EEEEESI_SJ_SI_SJ_NS1D_6fusion15FusionCallbacksIS1H_NS1M_17LinearCombinationISI_fSI_fLNS_15FloatRoundStyleE2EEESH_S1L_JEEENS4_5SM1004TMEM4LOAD26SM100_TMEM_LOAD_16dp256b4xENS4_13SM90_TMA_LOADENS11_INS12_ILi2ELi4ELi3EEES15_NSS_INS5_IJS16_S1J_EEENS5_IJS1J_SC_EEEEEEENS4_17SM75_U32x4_LDSM_NENS4_14SM90_TMA_STOREES21_NS4_17SM90_U32x4_STSM_NENS4_39AutoVectorizingCopyWithAssumedAlignmentILi128EEEEEEvvEEEEvNT_6ParamsE,@"STO_CUDA_ENTRY STV_DEFAULT"
_ZN7cutlass13device_kernelINS_4gemm6kernel13GemmUniversalIN4cute5tupleIJiiiiEEENS1_10collective13CollectiveMmaINS1_35MainloopSm100TmaUmmaWarpSpecializedILi3ELi2ELi4ENS5_IJNS4_1CILi2EEESB_NSA_ILi1EEEEEEEENS5_IJNSA_ILi64EEENSA_ILi128EEESG_EEENS_10bfloat16_tENS5_IJlSC_lEEESI_SJ_NS4_8TiledMMAINS4_8MMA_AtomIJNS4_20SM100_MMA_F16BF16_SSISI_SI_fLi64ELi128ELNS4_4UMMA5MajorE0ELSO_0ELNSN_7ScaleInE0ELSP_0EEEEEENS4_6LayoutINS5_IJSC_SC_SC_EEENS5_IJNSA_ILi0EEESU_SU_EEEEENS5_IJNS4_10UnderscoreESX_SX_EEEEENS4_23SM90_TMA_LOAD_MULTICASTENS4_14ComposedLayoutINS4_7SwizzleILi3ELi4ELi3EEENS4_18smem_ptr_flag_bitsILi16EEENSS_INS5_IJNSA_ILi8EEESF_EEENS5_IJSF_SC_EEEEEEEvNS4_8identityES10_S1A_vS1B_EENS_8epilogue10collective18CollectiveEpilogueINS1D_23Sm100TmaWarpSpecializedILi4ELi2ELi16ELb1ELb0EEEJSH_NS5_IJNSS_ISF_SC_EENSS_INSA_ILi32EEESC_EEEEESI_SJ_SI_SJ_NS1D_6fusion15FusionCallbacksIS1H_NS1M_17LinearCombinationISI_fSI_fLNS_15FloatRoundStyleE2EEESH_S1L_JEEENS4_5SM1004TMEM4LOAD26SM100_TMEM_LOAD_16dp256b4xENS4_13SM90_TMA_LOADENS11_INS12_ILi2ELi4ELi3EEES15_NSS_INS5_IJS16_S1J_EEENS5_IJS1J_SC_EEEEEEENS4_17SM75_U32x4_LDSM_NENS4_14SM90_TMA_STOREES21_NS4_17SM90_U32x4_STSM_NENS4_39AutoVectorizingCopyWithAssumedAlignmentILi128EEEEEEvvEEEEvNT_6ParamsE:
[----:B------:R-:W1:Y:S01]  /*0000*/  LDC R1, c[0x0][0x37c] ;  /* 0x0000df00ff017b82 */ /* 0x000e620000000800 */
[----:B------:R-:W2:Y:S01]  /*0010*/  S2R R56, SR_TID.X ;  /* 0x0000000000387919 */ /* 0x000ea20000002100 */
[----:B------:R-:W3:Y:S01]  /*0020*/  LDCU.64 UR8, c[0x0][0x890] ;  /* 0x00011200ff0877ac */ /* 0x000ee20008000a00 */
[----:B------:R-:W-:Y:S02]  /*0030*/  PRMT R45, RZ, 0x7610, R45 ;  /* 0x00007610ff2d7816 */ /* 0x000fe4000000002d */
[----:B------:R-:W-:Y:S01]  /*0040*/  ELECT P4, URZ, PT ;  /* 0x0000000000ff782f */ /* 0x000fe20003880000 */
[----:B---3--:R-:W-:-:S04]  /*0050*/  UISETP.NE.U32.AND UP0, UPT, UR8, URZ, UPT ;  /* 0x000000ff0800728c */ /* 0x008fc8000bf05070 */
[----:B------:R-:W-:Y:S01]  /*0060*/  UISETP.NE.AND.EX UP0, UPT, UR9, URZ, UPT, UP0 ;  /* 0x000000ff0900728c */ /* 0x000fe2000bf05300 */
[----:B--2---:R-:W-:-:S05]  /*0070*/  SHF.R.U32.HI R46, RZ, 0x5, R56 ;  /* 0x00000005ff2e7819 */ /* 0x004fca0000011638 */
[----:B------:R-:W2:Y:S02]  /*0080*/  SHFL.IDX PT, R0, R46, RZ, 0x1f ;  /* 0x00001fff2e007589 */ /* 0x000ea400000e0000 */
[----:B--2---:R-:W-:Y:S01]  /*0090*/  R2UR UR17, R0 ;  /* 0x00000000001172ca */ /* 0x004fe200000e0000 */
[----:B-1----:R-:W-:-:S14]  /*00a0*/  BRA.U UP0, `(.L_x_0) ;  /* 0x0000000100307547 */ /* 0x002fdc000b800000 */
[----:B------:R-:W1:Y:S02]  /*00b0*/  LDCU.64 UR4, c[0x0][0x888] ;  /* 0x00011100ff0477ac */ /* 0x000e640008000a00 */
[----:B-1----:R-:W-:-:S04]  /*00c0*/  UISETP.NE.U32.AND UP0, UPT, UR4, URZ, UPT ;  /* 0x000000ff0400728c */ /* 0x002fc8000bf05070 */
[----:B------:R-:W-:-:S09]  /*00d0*/  UISETP.NE.AND.EX UP0, UPT, UR5, URZ, UPT, UP0 ;  /* 0x000000ff0500728c */ /* 0x000fd2000bf05300 */
[----:B------:R-:W-:Y:S05]  /*00e0*/  BRA.U !UP0, `(.L_x_1) ;  /* 0x0000000108147547 */ /* 0x000fea000b800000 */
[----:B------:R-:W1:Y:S01]  /*00f0*/  LDC.64 R2, c[0x0][0x888] ;  /* 0x00022200ff027b82 */ /* 0x000e620000000a00 */
[----:B------:R-:W1:Y:S02]  /*0100*/  LDCU.64 UR4, c[0x0][0x358] ;  /* 0x00006b00ff0477ac */ /* 0x000e640008000a00 */
[----:B-1----:R1:W5:Y:S01]  /*0110*/  LDG.E R27, desc[UR4][R2.64] ;  /* 0x00000004021b7981 */ /* 0x002362000c1e1900 */
[----:B------:R-:W-:Y:S01]  /*0120*/  HFMA2 R45, -RZ, RZ, 0, 5.9604644775390625e-08 ;  /* 0x00000001ff2d7431 */ /* 0x000fe200000001ff */
[----:B------:R-:W-:Y:S05]  /*0130*/  BRA `(.L_x_0) ;  /* 0x00000000000c7947 */ /* 0x000fea0003800000 */
.L_x_1:
[----:B------:R-:W1:Y:S01]  /*0140*/  LDCU UR4, c[0x0][0x880] ;  /* 0x00011000ff0477ac */ /* 0x000e620008000800 */
[----:B------:R-:W-:Y:S01]  /*0150*/  HFMA2 R45, -RZ, RZ, 0, 5.9604644775390625e-08 ;  /* 0x00000001ff2d7431 */ /* 0x000fe200000001ff */
[----:B-1----:R-:W-:-:S07]  /*0160*/  MOV R27, UR4 ;  /* 0x00000004001b7c02 */ /* 0x002fce0008000f00 */
.L_x_0:
[----:B------:R-:W2:Y:S02]  /*0170*/  LDCU.64 UR4, c[0x0][0x8b0] ;  /* 0x00011600ff0477ac */ /* 0x000ea40008000a00 */
[----:B--2---:R-:W-:-:S04]  /*0180*/  UISETP.NE.U32.AND UP0, UPT, UR4, URZ, UPT ;  /* 0x000000ff0400728c */ /* 0x004fc8000bf05070 */
[----:B------:R-:W-:-:S09]  /*0190*/  UISETP.NE.AND.EX UP0, UPT, UR5, URZ, UPT, UP0 ;  /* 0x000000ff0500728c */ /* 0x000fd2000bf05300 */
[----:B------:R-:W-:Y:S05]  /*01a0*/  BRA.U UP0, `(.L_x_2) ;  /* 0x0000000100287547 */ /* 0x000fea000b800000 */
[----:B------:R-:W2:Y:S02]  /*01b0*/  LDCU.64 UR4, c[0x0][0x8a8] ;  /* 0x00011500ff0477ac */ /* 0x000ea40008000a00 */
[----:B--2---:R-:W-:-:S04]  /*01c0*/  UISETP.NE.U32.AND UP0, UPT, UR4, URZ, UPT ;  /* 0x000000ff0400728c */ /* 0x004fc8000bf05070 */
[----:B------:R-:W-:-:S09]  /*01d0*/  UISETP.NE.AND.EX UP0, UPT, UR5, URZ, UPT, UP0 ;  /* 0x000000ff0500728c */ /* 0x000fd2000bf05300 */
[----:B------:R-:W-:Y:S05]  /*01e0*/  BRA.U !UP0, `(.L_x_3) ;  /* 0x0000000108107547 */ /* 0x000fea000b800000 */
[----:B------:R-:W2:Y:S01]  /*01f0*/  LDC.64 R24, c[0x0][0x8a8] ;  /* 0x00022a00ff187b82 */ /* 0x000ea20000000a00 */
[----:B------:R-:W2:Y:S02]  /*0200*/  LDCU.64 UR4, c[0x0][0x358] ;  /* 0x00006b00ff0477ac */ /* 0x000ea40008000a00 */
[----:B--2---:R2:W5:Y:S01]  /*0210*/  LDG.E R24, desc[UR4][R24.64] ;  /* 0x0000000418187981 */ /* 0x004562000c1e1900 */
[----:B------:R-:W-:Y:S05]  /*0220*/  BRA `(.L_x_2) ;  /* 0x0000000000087947 */ /* 0x000fea0003800000 */
.L_x_3:
[----:B------:R-:W2:Y:S02]  /*0230*/  LDCU UR4, c[0x0][0x8a0] ;  /* 0x00011400ff0477ac */ /* 0x000ea40008000800 */
[----:B--2---:R-:W-:Y:S02]  /*0240*/  MOV R24, UR4 ;  /* 0x0000000400187c02 */ /* 0x004fe40008000f00 */
.L_x_2:
[----:B------:R-:W-:Y:S01]  /*0250*/  IMAD.U32 R0, RZ, RZ, UR17 ;  /* 0x00000011ff007e24 */ /* 0x000fe2000f8e00ff */
[----:B------:R-:W-:Y:S04]  /*0260*/  BSSY.RECONVERGENT B0, `(.L_x_4) ;  /* 0x000000c000007945 */ /* 0x000fe80003800200 */
[C---:B------:R-:W-:Y:S02]  /*0270*/  ISETP.NE.OR P1, PT, R0.reuse, 0x1, !P4 ;  /* 0x000000010000780c */ /* 0x040fe40006725670 */
[----:B------:R-:W-:-:S11]  /*0280*/  ISETP.NE.OR P0, PT, R0, 0x3, !P4 ;  /* 0x000000030000780c */ /* 0x000fd60006705670 */
[----:B------:R-:W-:Y:S05]  /*0290*/  @P1 BRA `(.L_x_5) ;  /* 0x0000000000201947 */ /* 0x000fea0003800000 */
[----:B------:R-:W3:Y:S02]  /*02a0*/  LDCU.64 UR4, c[0x0][0x348] ;  /* 0x00006900ff0477ac */ /* 0x000ee40008000a00 */
[----:B---3--:R-:W-:Y:S02]  /*02b0*/  UIADD3 UR6, UP1, UPT, UR4, 0x80, URZ ;  /* 0x0000008004067890 */ /* 0x008fe4000ff3e0ff */
[----:B------:R-:W-:Y:S02]  /*02c0*/  UIADD3 UR4, UP0, UPT, UR4, 0x180, URZ ;  /* 0x0000018004047890 */ /* 0x000fe4000ff1e0ff */
[----:B------:R-:W-:Y:S02]  /*02d0*/  UIADD3.X UR7, UPT, UPT, URZ, UR5, URZ, UP1, !UPT ;  /* 0x00000005ff077290 */ /* 0x000fe40008ffe4ff */
[----:B------:R-:W-:-:S07]  /*02e0*/  UIADD3.X UR5, UPT, UPT, URZ, UR5, URZ, UP0, !UPT ;  /* 0x00000005ff057290 */ /* 0x000fce00087fe4ff */
[----:B------:R3:W-:Y:S02]  /*02f0*/  UTMACCTL.PF [UR6] ;  /* 0x00000000060079b9 */ /* 0x0007e40008040000 */
[----:B------:R3:W-:Y:S02]  /*0300*/  UTMACCTL.PF [UR4] ;  /* 0x00000000040079b9 */ /* 0x0007e40008040000 */
[----:B---3--:R-:W-:Y:S01]  /*0310*/  NOP ;  /* 0x0000000000007918 */ /* 0x008fe20000000000 */
.L_x_5:
[----:B------:R-:W-:Y:S05]  /*0320*/  BSYNC.RECONVERGENT B0 ;  /* 0x0000000000007941 */ /* 0x000fea0003800200 */
.L_x_4:
[----:B------:R-:W-:Y:S04]  /*0330*/  BSSY.RECONVERGENT B0, `(.L_x_6) ;  /* 0x000000a000007945 */ /* 0x000fe80003800200 */
        /* <DEDUP_REMOVED lines=9> */
.L_x_7:
[----:B------:R-:W-:Y:S05]  /*03d0*/  BSYNC.RECONVERGENT B0 ;  /* 0x0000000000007941 */ /* 0x000fea0003800200 */
.L_x_6:
[----:B------:R-:W3:Y:S01]  /*03e0*/  LDCU.64 UR4, c[0x0][0x888] ;  /* 0x00011100ff0477ac */ /* 0x000ee20008000a00 */
[----:B------:R-:W-:Y:S02]  /*03f0*/  UISETP.EQ.U32.AND UP1, UPT, UR8, URZ, UPT ;  /* 0x000000ff0800728c */ /* 0x000fe4000bf22070 */
[----:B------:R-:W-:Y:S02]  /*0400*/  UPLOP3.LUT UP3, UPT, UPT, UPT, UPT, 0x80, 0x8 ;  /* 0x000000000008789c */ /* 0x000fe40003f6f070 */
[----:B---3--:R-:W-:-:S04]  /*0410*/  UISETP.NE.U32.AND UP0, UPT, UR4, URZ, UPT ;  /* 0x000000ff0400728c */ /* 0x008fc8000bf05070 */
[----:B------:R-:W-:-:S04]  /*0420*/  UISETP.NE.AND.EX UP0, UPT, UR5, URZ, UPT, UP0 ;  /* 0x000000ff0500728c */ /* 0x000fc8000bf05300 */
[----:B------:R-:W-:-:S04]  /*0430*/  UISETP.EQ.OR.EX UP2, UPT, UR9, URZ, !UP0, UP1 ;  /* 0x000000ff0900728c */ /* 0x000fc8000c742710 */
[----:B------:R-:W-:-:S06]  /*0440*/  UP2UR UR4, UPR, URZ, 0x4 ;  /* 0x00000004ff047883 */ /* 0x000fcc0008000000 */
[----:B------:R-:W-:Y:S01]  /*0450*/  MOV R48, UR4 ;  /* 0x0000000400307c02 */ /* 0x000fe20008000f00 */
[----:B------:R-:W-:Y:S06]  /*0460*/  BRA.U !UP2, `(.L_x_8) ;  /* 0x000000010a207547 */ /* 0x000fec000b800000 */
[----:B------:R-:W-:Y:S01]  /*0470*/  UISETP.NE.U32.AND UP1, UPT, UR8, URZ, UPT ;  /* 0x000000ff0800728c */ /* 0x000fe2000bf25070 */
[----:B-----5:R-:W-:Y:S01]  /*0480*/  FSETP.NEU.AND P0, PT, R27, RZ, PT ;  /* 0x000000ff1b00720b */ /* 0x020fe20003f0d000 */
[----:B------:R-:W-:Y:S02]  /*0490*/  USEL UR4, URZ, 0xffffffff, UP0 ;  /* 0xffffffffff047887 */ /* 0x000fe40008000000 */
[----:B------:R-:W-:-:S10]  /*04a0*/  UISETP.NE.AND.EX UP1, UPT, UR9, URZ, UPT, UP1 ;  /* 0x000000ff0900728c */ /* 0x000fd4000bf25310 */
[----:B------:R-:W-:Y:S01]  /*04b0*/  VOTEU.ANY UP0, P0 ;  /* 0x0000000000ff7886 */ /* 0x000fe20000000100 */
[----:B------:R-:W-:-:S04]  /*04c0*/  @!UP1 USEL UR4, URZ, 0xffffffff, UP0 ;  /* 0xffffffffff049887 */ /* 0x000fc80008000000 */
[----:B------:R-:W-:-:S04]  /*04d0*/  ULOP3.LUT UR4, UR4, 0x1, URZ, 0xc0, !UPT ;  /* 0x0000000104047892 */ /* 0x000fc8000f8ec0ff */
[----:B------:R-:W-:-:S11]  /*04e0*/  UISETP.NE.U32.AND UP3, UPT, UR4, 0x1, UPT ;  /* 0x000000010400788c */ /* 0x000fd6000bf65070 */
.L_x_8:
[----:B-1----:R-:W1:Y:S01]  /*04f0*/  SHFL.IDX PT, R2, R46, RZ, 0x1f ;  /* 0x00001fff2e027589 */ /* 0x002e6200000e0000 */
[----:B------:R-:W-:-:S04]  /*0500*/  UISETP.NE.AND UP0, UPT, UR17, 0x2, UPT ;  /* 0x000000021100788c */ /* 0x000fc8000bf05270 */
[----:B------:R-:W-:Y:S01]  /*0510*/  USEL UR40, URZ, 0x1, UP0 ;  /* 0x00000001ff287887 */ /* 0x000fe20008000000 */
[----:B-1----:R-:W-:-:S13]  /*0520*/  ISETP.NE.AND P0, PT, R2, RZ, PT ;  /* 0x000000ff0200720c */ /* 0x002fda0003f05270 */
[----:B------:R-:W-:Y:S05]  /*0530*/  @P0 BRA `(.L_x_9) ;  /* 0x0000000000500947 */ /* 0x000fea0003800000 */
[----:B------:R-:W1:Y:S01]  /*0540*/  S2UR UR4, SR_CgaCtaId ;  /* 0x00000000000479c3 */ /* 0x000e620000008800 */
[----:B------:R-:W-:Y:S01]  /*0550*/  UMOV UR5, 0x400 ;  /* 0x0000040000057882 */ /* 0x000fe20000000000 */
[----:B------:R-:W-:Y:S01]  /*0560*/  UMOV UR8, 0x1 ;  /* 0x0000000100087882 */ /* 0x000fe20000000000 */
[----:B------:R-:W-:Y:S01]  /*0570*/  UMOV UR6, 0x3 ;  /* 0x0000000300067882 */ /* 0x000fe20000000000 */
[----:B------:R-:W-:-:S04]  /*0580*/  UIADD3 UR8, UPT, UPT, -UR8, 0x100000, URZ ;  /* 0x0010000008087890 */ /* 0x000fc8000fffe1ff */
[----:B------:R-:W-:Y:S02]  /*0590*/  USHF.L.U32 UR9, UR8, 0xb, URZ ;  /* 0x0000000b08097899 */ /* 0x000fe400080006ff */
[----:B------:R-:W-:Y:S02]  /*05a0*/  USHF.L.U32 UR8, UR8, 0x1, URZ ;  /* 0x0000000108087899 */ /* 0x000fe400080006ff */
[----:B------:R-:W-:-:S04]  /*05b0*/  UIADD3 UR6, UPT, UPT, -UR6, 0x100000, URZ ;  /* 0x0010000006067890 */ /* 0x000fc8000fffe1ff */
[----:B------:R-:W-:Y:S02]  /*05c0*/  USHF.L.U32 UR7, UR6, 0xb, URZ ;  /* 0x0000000b06077899 */ /* 0x000fe400080006ff */
[----:B------:R-:W-:Y:S01]  /*05d0*/  USHF.L.U32 UR6, UR6, 0x1, URZ ;  /* 0x0000000106067899 */ /* 0x000fe200080006ff */
[----:B------:R-:W-:Y:S01]  /*05e0*/  ELECT P0, URZ, PT ;  /* 0x0000000000ff782f */ /* 0x000fe20003800000 */
[----:B-1----:R-:W-:Y:S01]  /*05f0*/  ULEA UR4, UR4, UR5, 0x18 ;  /* 0x0000000504047291 */ /* 0x002fe2000f8ec0ff */
[----:B------:R-:W1:Y:S11]  /*0600*/  FENCE.VIEW.ASYNC.S ;  /* 0x00000000000073c6 */ /* 0x000e760000000000 */
[----:B-1----:R1:W3:Y:S01]  /*0610*/  SYNCS.EXCH.64 URZ, [UR4], UR8 ;  /* 0x0000000804ff75b2 */ /* 0x0022e20008000100 */
[----:B------:R1:W4:Y:S01]  /*0620*/  SYNCS.EXCH.64 URZ, [UR4+0x18], UR6 ;  /* 0x0000180604ff75b2 */ /* 0x0003220008000100 */
[----:B------:R1:W1:Y:S01]  /*0630*/  SYNCS.EXCH.64 URZ, [UR4+0x8], UR8 ;  /* 0x0000080804ff75b2 */ /* 0x0002620008000100 */
[----:B------:R1:W1:Y:S01]  /*0640*/  SYNCS.EXCH.64 URZ, [UR4+0x20], UR6 ;  /* 0x0000200604ff75b2 */ /* 0x0002620008000100 */
[----:B------:R1:W1:Y:S01]  /*0650*/  SYNCS.EXCH.64 URZ, [UR4+0x10], UR8 ;  /* 0x0000100804ff75b2 */ /* 0x0002620008000100 */
[----:B------:R1:W1:Y:S01]  /*0660*/  SYNCS.EXCH.64 URZ, [UR4+0x28], UR6 ;  /* 0x0000280604ff75b2 */ /* 0x0002620008000100 */
[----:B------:R-:W-:Y:S01]  /*0670*/  NOP ;  /* 0x0000000000007918 */ /* 0x000fe20000000000 */
.L_x_9:
[----:B------:R-:W2:Y:S01]  /*0680*/  SHFL.IDX PT, R2, R46, RZ, 0x1f ;  /* 0x00001fff2e027589 */ /* 0x000ea200000e0000 */
[----:B------:R-:W-:Y:S01]  /*0690*/  NOP ;  /* 0x0000000000007918 */ /* 0x000fe20000000000 */
[----:B--2---:R-:W-:-:S13]  /*06a0*/  ISETP.NE.AND P0, PT, R2, 0x1, PT ;  /* 0x000000010200780c */ /* 0x004fda0003f05270 */
[----:B------:R-:W-:Y:S05]  /*06b0*/  @P0 BRA `(.L_x_10) ;  /* 0x0000000000580947 */ /* 0x000fea0003800000 */
[----:B-1----:R-:W1:Y:S01]  /*06c0*/  S2UR UR4, SR_CgaCtaId ;  /* 0x00000000000479c3 */ /* 0x002e620000008800 */
        /* <DEDUP_REMOVED lines=12> */
[----:B-1----:R2:W1:Y:S01]  /*0790*/  SYNCS.EXCH.64 URZ, [UR4+0x30], UR8 ;  /* 0x0000300804ff75b2 */ /* 0x0024620008000100 */
[----:B------:R2:W1:Y:S01]  /*07a0*/  SYNCS.EXCH.64 URZ, [UR4+0x50], UR6 ;  /* 0x0000500604ff75b2 */ /* 0x0004620008000100 */
[----:B------:R2:W1:Y:S01]  /*07b0*/  SYNCS.EXCH.64 URZ, [UR4+0x38], UR8 ;  /* 0x0000380804ff75b2 */ /* 0x0004620008000100 */
[----:B------:R2:W1:Y:S01]  /*07c0*/  SYNCS.EXCH.64 URZ, [UR4+0x58], UR6 ;  /* 0x0000580604ff75b2 */ /* 0x0004620008000100 */
[----:B------:R2:W1:Y:S01]  /*07d0*/  SYNCS.EXCH.64 URZ, [UR4+0x40], UR8 ;  /* 0x0000400804ff75b2 */ /* 0x0004620008000100 */
[----:B------:R2:W1:Y:S01]  /*07e0*/  SYNCS.EXCH.64 URZ, [UR4+0x60], UR6 ;  /* 0x0000600604ff75b2 */ /* 0x0004620008000100 */
[----:B------:R2:W1:Y:S01]  /*07f0*/  SYNCS.EXCH.64 URZ, [UR4+0x48], UR8 ;  /* 0x0000480804ff75b2 */ /* 0x0004620008000100 */
[----:B------:R2:W1:Y:S02]  /*0800*/  SYNCS.EXCH.64 URZ, [UR4+0x68], UR6 ;  /* 0x0000680604ff75b2 */ /* 0x0004640008000100 */
[----:B--2---:R-:W-:Y:S01]  /*0810*/  NOP ;  /* 0x0000000000007918 */ /* 0x004fe20000000000 */
.L_x_10:
[----:B------:R-:W2:Y:S01]  /*0820*/  SHFL.IDX PT, R2, R46, RZ, 0x1f ;  /* 0x00001fff2e027589 */ /* 0x000ea200000e0000 */
[----:B------:R-:W-:Y:S01]  /*0830*/  NOP ;  /* 0x0000000000007918 */ /* 0x000fe20000000000 */
[----:B--2---:R-:W-:-:S13]  /*0840*/  ISETP.NE.AND P0, PT, R2, 0x3, PT ;  /* 0x000000030200780c */ /* 0x004fda0003f05270 */
[----:B------:R-:W-:Y:S05]  /*0850*/  @P0 BRA `(.L_x_11) ;  /* 0x0000000000300947 */ /* 0x000fea0003800000 */
[----:B-1----:R-:W1:Y:S01]  /*0860*/  S2UR UR4, SR_CgaCtaId ;  /* 0x00000000000479c3 */ /* 0x002e620000008800 */
[----:B------:R-:W-:Y:S01]  /*0870*/  UMOV UR6, 0x400 ;  /* 0x0000040000067882 */ /* 0x000fe20000000000 */
[----:B------:R-:W-:Y:S01]  /*0880*/  UMOV UR5, 0x20 ;  /* 0x0000002000057882 */ /* 0x000fe20000000000 */
[----:B------:R-:W-:Y:S01]  /*0890*/  ELECT P0, URZ, PT ;  /* 0x0000000000ff782f */ /* 0x000fe20003800000 */
[----:B-1----:R-:W-:Y:S02]  /*08a0*/  ULEA UR6, UR4, UR6, 0x18 ;  /* 0x0000000604067291 */ /* 0x002fe4000f8ec0ff */
[----:B------:R-:W-:-:S04]  /*08b0*/  UIADD3 UR4, UPT, UPT, -UR5, 0x100000, URZ ;  /* 0x0010000005047890 */ /* 0x000fc8000fffe1ff */
[----:B------:R-:W-:Y:S02]  /*08c0*/  USHF.L.U32 UR5, UR4, 0xb, URZ ;  /* 0x0000000b04057899 */ /* 0x000fe400080006ff */
[----:B------:R-:W-:Y:S01]  /*08d0*/  USHF.L.U32 UR4, UR4, 0x1, URZ ;  /* 0x0000000104047899 */ /* 0x000fe200080006ff */
[----:B------:R-:W1:Y:S11]  /*08e0*/  FENCE.VIEW.ASYNC.S ;  /* 0x00000000000073c6 */ /* 0x000e760000000000 */
[----:B-1----:R2:W1:Y:S01]  /*08f0*/  SYNCS.EXCH.64 URZ, [UR6+0x70], UR4 ;  /* 0x0000700406ff75b2 */ /* 0x0024620008000100 */
[----:B------:R2:W1:Y:S02]  /*0900*/  SYNCS.EXCH.64 URZ, [UR6+0x78], UR4 ;  /* 0x0000780406ff75b2 */ /* 0x0004640008000100 */
[----:B--2---:R-:W-:Y:S01]  /*0910*/  NOP ;  /* 0x0000000000007918 */ /* 0x004fe20000000000 */
.L_x_11:
[----:B------:R-:W2:Y:S01]  /*0920*/  SHFL.IDX PT, R2, R46, RZ, 0x1f ;  /* 0x00001fff2e027589 */ /* 0x000ea200000e0000 */
[----:B------:R-:W-:Y:S01]  /*0930*/  NOP ;  /* 0x0000000000007918 */ /* 0x000fe20000000000 */
[----:B--2---:R-:W-:-:S13]  /*0940*/  ISETP.NE.AND P0, PT, R2, 0x4, PT ;  /* 0x000000040200780c */ /* 0x004fda0003f05270 */
[----:B------:R-:W-:Y:S05]  /*0950*/  @P0 BRA `(.L_x_12) ;  /* 0x00000000004c0947 */ /* 0x000fea0003800000 */
[----:B-1----:R-:W1:Y:S01]  /*0960*/  S2UR UR6, SR_CgaCtaId ;  /* 0x00000000000679c3 */ /* 0x002e620000008800 */
[----:B------:R-:W-:Y:S01]  /*0970*/  UMOV UR4, 0x3a0 ;  /* 0x000003a000047882 */ /* 0x000fe20000000000 */
[----:B------:R-:W-:Y:S01]  /*0980*/  UMOV UR5, 0x400 ;  /* 0x0000040000057882 */ /* 0x000fe20000000000 */
[----:B------:R-:W-:Y:S01]  /*0990*/  USEL UR4, UR4, 0x320, UP3 ;  /* 0x0000032004047887 */ /* 0x000fe20009800000 */
[----:B------:R-:W-:Y:S01]  /*09a0*/  UMOV UR8, 0x1 ;  /* 0x0000000100087882 */ /* 0x000fe20000000000 */
[----:B------:R-:W-:Y:S01]  /*09b0*/  ELECT P0, URZ, PT ;  /* 0x0000000000ff782f */ /* 0x000fe20003800000 */
[----:B------:R-:W-:-:S04]  /*09c0*/  UIADD3 UR8, UPT, UPT, -UR8, 0x100000, URZ ;  /* 0x0010000008087890 */ /* 0x000fc8000fffe1ff */
[----:B------:R-:W-:Y:S02]  /*09d0*/  USHF.L.U32 UR9, UR8, 0xb, URZ ;  /* 0x0000000b08097899 */ /* 0x000fe400080006ff */
[----:B------:R-:W-:Y:S02]  /*09e0*/  USHF.L.U32 UR8, UR8, 0x1, URZ ;  /* 0x0000000108087899 */ /* 0x000fe400080006ff */
[----:B-1----:R-:W-:Y:S02]  /*09f0*/  ULEA UR6, UR6, UR5, 0x18 ;  /* 0x0000000506067291 */ /* 0x002fe4000f8ec0ff */
[----:B------:R-:W-:-:S04]  /*0a00*/  UIADD3 UR4, UPT, UPT, -UR4, 0x100000, URZ ;  /* 0x0010000004047890 */ /* 0x000fc8000fffe1ff */
[----:B------:R-:W-:Y:S02]  /*0a10*/  USHF.L.U32 UR5, UR4, 0xb, URZ ;  /* 0x0000000b04057899 */ /* 0x000fe400080006ff */
[----:B------:R-:W-:Y:S01]  /*0a20*/  USHF.L.U32 UR4, UR4, 0x1, URZ ;  /* 0x0000000104047899 */ /* 0x000fe200080006ff */
[----:B------:R-:W1:Y:S03]  /*0a30*/  FENCE.VIEW.ASYNC.S ;  /* 0x00000000000073c6 */ /* 0x000e660000000000 */
[----:B-1----:R2:W1:Y:S08]  /*0a40*/  SYNCS.EXCH.64 URZ, [UR6+0x80], UR8 ;  /* 0x0000800806ff75b2 */ /* 0x0024700008000100 */
[----:B------:R2:W1:Y:S01]  /*0a50*/  SYNCS.EXCH.64 URZ, [UR6+0x90], UR4 ;  /* 0x0000900406ff75b2 */ /* 0x0004620008000100 */
[----:B------:R2:W1:Y:S01]  /*0a60*/  SYNCS.EXCH.64 URZ, [UR6+0x88], UR8 ;  /* 0x0000880806ff75b2 */ /* 0x0004620008000100 */
[----:B------:R2:W1:Y:S02]  /*0a70*/  SYNCS.EXCH.64 URZ, [UR6+0x98], UR4 ;  /* 0x0000980406ff75b2 */ /* 0x0004640008000100 */
[----:B--2---:R-:W-:Y:S01]  /*0a80*/  NOP ;  /* 0x0000000000007918 */ /* 0x004fe20000000000 */
.L_x_12:
        /* <DEDUP_REMOVED lines=26> */
.L_x_13:
[----:B------:R-:W2:Y:S01]  /*0c30*/  SHFL.IDX PT, R2, R46, RZ, 0x1f ;  /* 0x00001fff2e027589 */ /* 0x000ea200000e0000 */
[----:B------:R-:W1:Y:S01]  /*0c40*/  S2UR UR52, SR_CgaCtaId ;  /* 0x00000000003479c3 */ /* 0x000e620000008800 */
[----:B------:R-:W-:Y:S01]  /*0c50*/  NOP ;  /* 0x0000000000007918 */ /* 0x000fe20000000000 */
[----:B--2---:R-:W-:-:S13]  /*0c60*/  ISETP.NE.AND P0, PT, R2, 0x3, PT ;  /* 0x000000030200780c */ /* 0x004fda0003f05270 */
[----:B-1----:R-:W-:Y:S05]  /*0c70*/  @P0 BRA `(.L_x_14) ;  /* 0x0000000000340947 */ /* 0x002fea0003800000 */
[----:B------:R-:W-:Y:S01]  /*0c80*/  UMOV UR4, 0x400 ;  /* 0x0000040000047882 */ /* 0x000fe20000000000 */
[----:B------:R-:W-:Y:S01]  /*0c90*/  UMOV UR6, 0x20 ;  /* 0x0000002000067882 */ /* 0x000fe20000000000 */
[----:B------:R-:W-:Y:S02]  /*0ca0*/  ULEA UR4, UR52, UR4, 0x18 ;  /* 0x0000000434047291 */ /* 0x000fe4000f8ec0ff */
[----:B------:R-:W-:-:S04]  /*0cb0*/  UIADD3 UR6, UPT, UPT, -UR6, 0x100000, URZ ;  /* 0x0010000006067890 */ /* 0x000fc8000fffe1ff */
[----:B------:R-:W-:Y:S02]  /*0cc0*/  USHF.L.U32 UR7, UR6, 0xb, URZ ;  /* 0x0000000b06077899 */ /* 0x000fe400080006ff */
[----:B------:R-:W-:Y:S01]  /*0cd0*/  USHF.L.U32 UR6, UR6, 0x1, URZ ;  /* 0x0000000106067899 */ /* 0x000fe200080006ff */
[----:B------:R-:W-:Y:S01]  /*0ce0*/  ELECT P0, URZ, PT ;  /* 0x0000000000ff782f */ /* 0x000fe20003800000 */
[----:B------:R-:W1:Y:S10]  /*0cf0*/  FENCE.VIEW.ASYNC.S ;  /* 0x00000000000073c6 */ /* 0x000e740000000000 */
[----:B-1----:R1:W2:Y:S01]  /*0d00*/  SYNCS.EXCH.64 URZ, [UR4+0xe0], UR6 ;  /* 0x0000e00604ff75b2 */ /* 0x0022a20008000100 */
[----:B------:R1:W1:Y:S01]  /*0d10*/  SYNCS.EXCH.64 URZ, [UR4+0xf0], UR6 ;  /* 0x0000f00604ff75b2 */ /* 0x0002620008000100 */
[----:B------:R1:W1:Y:S01]  /*0d20*/  SYNCS.EXCH.64 URZ, [UR4+0xe8], UR6 ;  /* 0x0000e80604ff75b2 */ /* 0x0002620008000100 */
[----:B------:R1:W1:Y:S01]  /*0d30*/  SYNCS.EXCH.64 URZ, [UR4+0xf8], UR6 ;  /* 0x0000f80604ff75b2 */ /* 0x0002620008000100 */
[----:B------:R-:W-:Y:S01]  /*0d40*/  NOP ;  /* 0x0000000000007918 */ /* 0x000fe20000000000 */
.L_x_14:
[----:B-1----:R-:W1:Y:S01]  /*0d50*/  LDCU UR4, c[0x0][0x36c] ;  /* 0x00006d80ff0477ac */ /* 0x002e620008000800 */
[----:B------:R-:W-:Y:S01]  /*0d60*/  ISETP.NE.OR P4, PT, R0, 0x2, !P4 ;  /* 0x000000020000780c */ /* 0x000fe20006785670 */
[----:B------:R-:W-:Y:S01]  /*0d70*/  NOP ;  /* 0x0000000000007918 */ /* 0x000fe20000000000 */
[----:B------:R-:W-:Y:S01]  /*0d80*/  LOP3.LUT R0, R56, 0x1f, RZ, 0xc0, !PT ;  /* 0x0000001f38007812 */ /* 0x000fe200078ec0ff */
[----:B------:R-:W-:Y:S02]  /*0d90*/  UISETP.NE.AND UP4, UPT, UR17, URZ, UPT ;  /* 0x000000ff1100728c */ /* 0x000fe4000bf85270 */
[----:B-1----:R-:W-:-:S09]  /*0da0*/  UISETP.EQ.U32.AND UP5, UPT, UR4, 0x1, UPT ;  /* 0x000000010400788c */ /* 0x002fd2000bfa2070 */
[----:B------:R-:W-:Y:S05]  /*0db0*/  BRA.U !UP5, `(.L_x_15) ;  /* 0x000000010d087547 */ /* 0x000fea000b800000 */
[----:B--234-:R-:W-:Y:S01]  /*0dc0*/  UCGABAR_ARV ;  /* 0x00000000000079c7 */ /* 0x01cfe20008000000 */
[----:B------:R-:W-:Y:S05]  /*0dd0*/  BRA `(.L_x_16) ;  /* 0x0000000000047947 */ /* 0x000fea0003800000 */
.L_x_15:
[----:B--234-:R-:W-:Y:S01]  /*0de0*/  NOP ;  /* 0x0000000000007918 */ /* 0x01cfe20000000000 */
.L_x_16:
[----:B------:R-:W1:Y:S01]  /*0df0*/  S2UR UR20, SR_CTAID.Y ;  /* 0x00000000001479c3 */ /* 0x000e620000002600 */
[----:B------:R-:W-:-:S05]  /*0e00*/  CS2R.32 R47, SR_CgaSize ;  /* 0x00000000002f7805 */ /* 0x000fca0000008a00 */
[----:B------:R-:W-:-:S05]  /*0e10*/  IMAD R47, R47, -0xa0, RZ ;  /* 0xffffff602f2f7824 */ /* 0x000fca00078e02ff */
[----:B------:R-:W-:-:S14]  /*0e20*/  R2UR UR4, R47 ;  /* 0x000000002f0472ca */ /* 0x000fdc00000e0000 */
[----:B------:R-:W2:Y:S01]  /*0e30*/  LDCU UR4, c[0x0][UR4+0x2b4] ;  /* 0x00005680040477ac */ /* 0x000ea20008000800 */
[----:B------:R-:W-:-:S05]  /*0e40*/  CS2R.32 R47, SR_CgaSize ;  /* 0x00000000002f7805 */ /* 0x000fca0000008a00 */
[----:B------:R-:W-:-:S05]  /*0e50*/  IMAD R47, R47, -0xa0, RZ ;  /* 0xffffff602f2f7824 */ /* 0x000fca00078e02ff */
[----:B------:R-:W-:-:S14]  /*0e60*/  R2UR UR5, R47 ;  /* 0x000000002f0572ca */ /* 0x000fdc00000e0000 */
[----:B------:R-:W3:Y:S01]  /*0e70*/  LDCU UR5, c[0x0][UR5+0x2b0] ;  /* 0x00005600050577ac */ /* 0x000ee20008000800 */
[----:B------:R-:W4:Y:S01]  /*0e80*/  S2UR UR16, SR_CTAID.X ;  /* 0x00000000001079c3 */ /* 0x000f220000002500 */
[----:B------:R-:W-:-:S05]  /*0e90*/  CS2R.32 R47, SR_CgaSize ;  /* 0x00000000002f7805 */ /* 0x000fca0000008a00 */
[----:B------:R-:W-:-:S05]  /*0ea0*/  IMAD R47, R47, -0xa0, RZ ;  /* 0xffffff602f2f7824 */ /* 0x000fca00078e02ff */
[----:B------:R-:W-:-:S14]  /*0eb0*/  R2UR UR7, R47 ;  /* 0x000000002f0772ca */ /* 0x000fdc00000e0000 */
[----:B------:R-:W3:Y:S01]  /*0ec0*/  LDCU UR7, c[0x0][UR7+0x2a4] ;  /* 0x00005480070777ac */ /* 0x000ee20008000800 */
[----:B------:R-:W-:-:S05]  /*0ed0*/  CS2R.32 R47, SR_CgaSize ;  /* 0x00000000002f7805 */ /* 0x000fca0000008a00 */
[----:B------:R-:W-:-:S05]  /*0ee0*/  IMAD R47, R47, -0xa0, RZ ;  /* 0xffffff602f2f7824 */ /* 0x000fca00078e02ff */
[----:B------:R-:W-:-:S14]  /*0ef0*/  R2UR UR63, R47 ;  /* 0x000000002f3f72ca */ /* 0x000fdc00000e0000 */
[----:B------:R-:W3:Y:S01]  /*0f00*/  LDCU UR63, c[0x0][UR63+0x2a0] ;  /* 0x000054003f3f77ac */ /* 0x000ee20008000800 */
[----:B------:R-:W-:Y:S02]  /*0f10*/  ULOP3.LUT UR55, UR52, 0x1, URZ, 0xc0, !UPT ;  /* 0x0000000134377892 */ /* 0x000fe4000f8ec0ff */
[----:B------:R-:W-:Y:S02]  /*0f20*/  USHF.R.U32.HI UR26, URZ, 0x1, UR52 ;  /* 0x00000001ff1a7899 */ /* 0x000fe40008011634 */
[----:B------:R-:W-:Y:S02]  /*0f30*/  UISETP.GT.U32.AND UP1, UPT, UR55, 0xffff, UPT ;  /* 0x0000ffff3700788c */ /* 0x000fe4000bf24070 */
[----:B------:R-:W-:Y:S01]  /*0f40*/  USHF.L.U32 UR38, UR52, 0xa, URZ ;  /* 0x0000000a34267899 */ /* 0x000fe200080006ff */
[----:B-1----:R-:W-:Y:S01]  /*0f50*/  I2FP.F32.U32 R2, UR20 ;  /* 0x0000001400027c45 */ /* 0x002fe20008201000 */
[----:B------:R-:W1:Y:S04]  /*0f60*/  LDCU UR21, c[0x0][0xb24] ;  /* 0x00016480ff1577ac */ /* 0x000e680008000800 */
[----:B--2---:R-:W-:Y:S01]  /*0f70*/  FMUL R2, R2, UR4 ;  /* 0x0000000402027c20 */ /* 0x004fe20008400000 */
[----:B------:R-:W-:Y:S01]  /*0f80*/  ULOP3.LUT UR4, UR52, 0x2, URZ, 0xc0, !UPT ;  /* 0x0000000234047892 */ /* 0x000fe2000f8ec0ff */
[----:B----4-:R-:W-:Y:S01]  /*0f90*/  I2FP.F32.U32 R3, UR16 ;  /* 0x0000001000037c45 */ /* 0x010fe20008201000 */
[----:B------:R-:W2:Y:S03]  /*0fa0*/  LDCU UR42, c[0x0][0xb24] ;  /* 0x00016480ff2a77ac */ /* 0x000ea60008000800 */
[----:B------:R-:W4:Y:S01]  /*0fb0*/  F2I.U32.TRUNC.NTZ R2, R2 ;  /* 0x0000000200027305 */ /* 0x000f22000020f000 */
[----:B---3--:R-:W-:Y:S01]  /*0fc0*/  FMUL R3, R3, UR5 ;  /* 0x0000000503037c20 */ /* 0x008fe20008400000 */
[----:B------:R-:W-:Y:S01]  /*0fd0*/  UISETP.GT.U32.AND UP0, UPT, UR4, 0xffff, UPT ;  /* 0x0000ffff0400788c */ /* 0x000fe2000bf04070 */
[----:B------:R-:W3:Y:S05]  /*0fe0*/  LDCU UR28, c[0x0][0xb30] ;  /* 0x00016600ff1c77ac */ /* 0x000eea0008000800 */
[----:B------:R-:W1:Y:S01]  /*0ff0*/  F2I.U32.TRUNC.NTZ R3, R3 ;  /* 0x0000000300037305 */ /* 0x000e62000020f000 */
[----:B------:R-:W-:-:S02]  /*1000*/  USEL UR30, UR4, 0xffff, !UP0 ;  /* 0x0000ffff041e7887 */ /* 0x000fc4000c000000 */
[----:B------:R-:W-:Y:S01]  /*1010*/  USHF.L.U32 UR37, UR52, 0xc, URZ ;  /* 0x0000000c34257899 */ /* 0x000fe200080006ff */
[----:B------:R-:W-:Y:S01]  /*1020*/  UMOV UR32, 0x5 ;  /* 0x0000000500207882 */ /* 0x000fe20000000000 */
[----:B------:R-:W-:Y:S01]  /*1030*/  USEL UR31, UR55, 0xffff, !UP1 ;  /* 0x0000ffff371f7887 */ /* 0x000fe2000c800000 */
[----:B----4-:R-:W-:Y:S02]  /*1040*/  R2UR UR6, R2 ;  /* 0x00000000020672ca */ /* 0x010fe400000e0000 */
[----:B------:R-:W-:Y:S02]  /*1050*/  PRMT R2, RZ, 0x7610, R2 ;  /* 0x00007610ff027816 */ /* 0x000fe40000000002 */
[----:B-1----:R-:W-:-:S09]  /*1060*/  R2UR UR5, R3 ;  /* 0x00000000030572ca */ /* 0x002fd200000e0000 */
[----:B------:R-:W-:-:S04]  /*1070*/  UIADD3 UR4, UPT, UPT, -UR6, URZ, URZ ;  /* 0x000000ff06047290 */ /* 0x000fc8000fffe1ff */
[----:B------:R-:W-:Y:S02]  /*1080*/  UIMAD UR4, UR7, UR4, UR20 ;  /* 0x00000004070472a4 */ /* 0x000fe4000f8e0214 */
[----:B------:R-:W-:-:S04]  /*1090*/  UIADD3 UR5, UPT, UPT, -UR5, URZ, URZ ;  /* 0x000000ff05057290 */ /* 0x000fc8000fffe1ff */
[----:B------:R-:W-:Y:S01]  /*10a0*/  IMAD.U32 R47, RZ, RZ, UR4 ;  /* 0x00000004ff2f7e24 */ /* 0x000fe2000f8e00ff */
[----:B------:R-:W-:Y:S01]  /*10b0*/  UIMAD UR63, UR63, UR5, UR16 ;  /* 0x000000053f3f72a4 */ /* 0x000fe2000f8e0210 */
[----:B--23--:R-:W-:Y:S11]  /*10c0*/  BRA.U UP4, `(.L_x_17) ;  /* 0x0000000104407547 */ /* 0x00cff6000b800000 */
[----:B------:R-:W-:-:S13]  /*10d0*/  R2UR UR4, R47 ;  /* 0x000000002f0472ca */ /* 0x000fda00000e0000 */
[----:B------:R-:W-:Y:S02]  /*10e0*/  UISETP.NE.AND UP0, UPT, UR4, URZ, UPT ;  /* 0x000000ff0400728c */ /* 0x000fe4000bf05270 */
[----:B------:R-:W-:Y:S02]  /*10f0*/  UISETP.NE.AND UP1, UPT, UR4, 0x1, UPT ;  /* 0x000000010400788c */ /* 0x000fe4000bf25270 */
[----:B------:R-:W-:Y:S02]  /*1100*/  UISETP.NE.AND UP2, UPT, UR63, URZ, UP0 ;  /* 0x000000ff3f00728c */ /* 0x000fe40008745270 */
[----:B------:R-:W-:Y:S02]  /*1110*/  USEL UR4, URZ, 0x2, UP0 ;  /* 0x00000002ff047887 */ /* 0x000fe40008000000 */
[----:B------:R-:W-:Y:S02]  /*1120*/  USEL UR8, URZ, 0x1, UP2 ;  /* 0x00000001ff087887 */ /* 0x000fe40009000000 */
[----:B------:R-:W-:-:S02]  /*1130*/  UISETP.NE.AND UP2, UPT, UR63, URZ, UPT ;  /* 0x000000ff3f00728c */ /* 0x000fc4000bf45270 */
[----:B------:R-:W-:Y:S02]  /*1140*/  USEL UR5, URZ, 0x4, UP1 ;  /* 0x00000004ff057887 */ /* 0x000fe40008800000 */
[----:B------:R-:W-:Y:S02]  /*1150*/  UISETP.NE.AND UP0, UPT, UR63, 0x1, UPT ;  /* 0x000000013f00788c */ /* 0x000fe4000bf05270 */
[----:B------:R-:W-:Y:S02]  /*1160*/  USEL UR6, URZ, 0x8, UP1 ;  /* 0x00000008ff067887 */ /* 0x000fe40008800000 */
[----:B------:R-:W-:Y:S02]  /*1170*/  USEL UR7, UR5, 0x4, UP2 ;  /* 0x0000000405077887 */ /* 0x000fe40009000000 */
[----:B------:R-:W-:Y:S02]  /*1180*/  USEL UR4, UR4, 0x2, UP0 ;  /* 0x0000000204047887 */ /* 0x000fe40008000000 */
[----:B------:R-:W-:-:S02]  /*1190*/  USEL UR5, UR6, 0x8, UP0 ;  /* 0x0000000806057887 */ /* 0x000fc40008000000 */
[----:B------:R-:W-:-:S04]  /*11a0*/  UIADD3 UR4, UPT, UPT, UR4, UR7, UR8 ;  /* 0x0000000704047290 */ /* 0x000fc8000fffe008 */
[----:B------:R-:W-:-:S06]  /*11b0*/  UIADD3 UR4, UPT, UPT, UR4, UR5, URZ ;  /* 0x0000000504047290 */ /* 0x000fcc000fffe0ff */
[----:B------:R-:W-:-:S07]  /*11c0*/  MOV R2, UR4 ;  /* 0x0000000400027c02 */ /* 0x000fce0008000f00 */
.L_x_17:
[----:B------:R-:W1:Y:S01]  /*11d0*/  S2UR UR36, SR_CTAID.Z ;  /* 0x00000000002479c3 */ /* 0x000e620000002700 */
[----:B------:R-:W-:Y:S01]  /*11e0*/  UISETP.GE.AND UP0, UPT, UR21, 0x1, UPT ;  /* 0x000000011500788c */ /* 0x000fe2000bf06270 */
[----:B------:R-:W-:-:S08]  /*11f0*/  UMOV UR29, 0x3 ;  /* 0x00000003001d7882 */ /* 0x000fd00000000000 */
[----:B------:R-:W-:Y:S05]  /*1200*/  BRA.U !UP0, `(.L_x_18) ;  /* 0x0000000108d47547 */ /* 0x000fea000b800000 */
[----:B------:R-:W2:Y:S01]  /*1210*/  LDCU.128 UR12, c[0x0][0xb10] ;  /* 0x00016200ff0c77ac */ /* 0x000ea20008000c00 */
[----:B------:R-:W3:Y:S01]  /*1220*/  LDCU UR6, c[0x0][0x370] ;  /* 0x00006e00ff0677ac */ /* 0x000ee20008000800 */
[----:B------:R-:W4:Y:S01]  /*1230*/  LDCU UR5, c[0x0][0x374] ;  /* 0x00006e80ff0577ac */ /* 0x000f220008000800 */
[----:B------:R-:W1:Y:S01]  /*1240*/  LDCU UR27, c[0x0][0xb0c] ;  /* 0x00016180ff1b77ac */ /* 0x000e620008000800 */
[----:B------:R-:W1:Y:S01]  /*1250*/  LDCU UR4, c[0x0][0xb20] ;  /* 0x00016400ff0477ac */ /* 0x000e620008000800 */
[----:B------:R-:W1:Y:S01]  /*1260*/  LDCU.64 UR8, c[0x0][0xb28] ;  /* 0x00016500ff0877ac */ /* 0x000e620008000a00 */
[----:B--2---:R-:W-:Y:S02]  /*1270*/  UISETP.NE.AND UP0, UPT, UR14, 0x1, UPT ;  /* 0x000000010e00788c */ /* 0x004fe4000bf05270 */
[----:B----4-:R-:W-:Y:S02]  /*1280*/  UIMAD.WIDE.U32 UR10, UR5, UR15, URZ ;  /* 0x0000000f050a72a5 */ /* 0x010fe4000f8e00ff */
[----:B---3--:R-:W-:-:S02]  /*1290*/  UIMAD.WIDE.U32 UR22, UR6, UR12, URZ ;  /* 0x0000000c061672a5 */ /* 0x008fc4000f8e00ff */
[----:B-1----:R-:W-:Y:S02]  /*12a0*/  UISETP.NE.AND UP1, UPT, UR27, 0x1, UPT ;  /* 0x000000011b00788c */ /* 0x002fe4000bf25270 */
[----:B------:R-:W-:Y:S01]  /*12b0*/  UISETP.NE.AND UP2, UPT, UR21, 0x1, UPT ;  /* 0x000000011500788c */ /* 0x000fe2000bf45270 */
[----:B------:R-:W-:Y:S02]  /*12c0*/  UMOV UR10, UR11 ;  /* 0x0000000b000a7c82 */ /* 0x000fe40008000000 */
[----:B------:R-:W-:Y:S01]  /*12d0*/  UMOV UR22, UR23 ;  /* 0x0000001700167c82 */ /* 0x000fe20008000000 */
[----:B------:R-:W-:Y:S02]  /*12e0*/  @UP0 USHF.R.U32.HI UR5, URZ, UR4, UR10 ;  /* 0x00000004ff050299 */ /* 0x000fe4000801160a */
[----:B------:R-:W-:Y:S02]  /*12f0*/  UIMAD.WIDE.U32 UR24, UR20, UR15, URZ ;  /* 0x0000000f141872a5 */ /* 0x000fe4000f8e00ff */
[----:B------:R-:W-:-:S02]  /*1300*/  UIMAD.WIDE.U32 UR10, UR5, UR8, URZ ;  /* 0x00000008050a72a5 */ /* 0x000fc4000f8e00ff */
[----:B------:R-:W-:Y:S02]  /*1310*/  @UP1 USHF.R.U32.HI UR6, URZ, UR13, UR22 ;  /* 0x0000000dff061299 */ /* 0x000fe40008011616 */
[----:B------:R-:W-:Y:S02]  /*1320*/  UIMAD.WIDE.U32 UR18, UR16, UR12, URZ ;  /* 0x0000000c101272a5 */ /* 0x000fe4000f8e00ff */
[----:B------:R-:W-:Y:S01]  /*1330*/  UIMAD.WIDE.U32 UR22, UR6, UR8, URZ ;  /* 0x00000008061672a5 */ /* 0x000fe2000f8e00ff */
[----:B------:R-:W-:Y:S01]  /*1340*/  UMOV UR24, UR25 ;  /* 0x0000001900187c82 */ /* 0x000fe20008000000 */
[----:B------:R-:W-:Y:S01]  /*1350*/  UMOV UR10, UR11 ;  /* 0x0000000b000a7c82 */ /* 0x000fe20008000000 */
[----:B------:R-:W-:Y:S02]  /*1360*/  USHF.R.U32.HI UR24, URZ, UR4, UR24 ;  /* 0x00000004ff187299 */ /* 0x000fe40008011618 */
[----:B------:R-:W-:Y:S02]  /*1370*/  @UP2 USHF.R.U32.HI UR5, URZ, UR9, UR10 ;  /* 0x00000009ff052299 */ /* 0x000fe4000801160a */
[----:B------:R-:W-:Y:S01]  /*1380*/  UMOV UR7, UR23 ;  /* 0x0000001700077c82 */ /* 0x000fe20008000000 */
[----:B------:R-:W-:Y:S01]  /*1390*/  UMOV UR18, UR19 ;  /* 0x0000001300127c82 */ /* 0x000fe20008000000 */
[----:B------:R-:W-:-:S02]  /*13a0*/  @UP2 USHF.R.U32.HI UR6, URZ, UR9, UR7 ;  /* 0x00000009ff062299 */ /* 0x000fc40008011607 */
[----:B------:R-:W-:Y:S02]  /*13b0*/  USHF.R.U32.HI UR13, URZ, UR13, UR18 ;  /* 0x0000000dff0d7299 */ /* 0x000fe40008011612 */
[----:B------:R-:W-:Y:S02]  /*13c0*/  USEL UR4, UR20, UR24, !UP0 ;  /* 0x0000001814047287 */ /* 0x000fe4000c000000 */
[----:B------:R-:W-:Y:S02]  /*13d0*/  UIMAD UR7, UR5, UR21, URZ ;  /* 0x00000015050772a4 */ /* 0x000fe4000f8e02ff */
[----:B------:R-:W-:Y:S02]  /*13e0*/  USEL UR5, UR16, UR13, !UP1 ;  /* 0x0000000d10057287 */ /* 0x000fe4000c800000 */
[----:B------:R-:W-:Y:S02]  /*13f0*/  UIMAD UR12, UR6, UR21, URZ ;  /* 0x00000015060c72a4 */ /* 0x000fe4000f8e02ff */
[----:B------:R-:W-:-:S02]  /*1400*/  UISETP.GE.AND UP0, UPT, UR4, UR7, UPT ;  /* 0x000000070400728c */ /* 0x000fc4000bf06270 */
[----:B------:R-:W-:Y:S02]  /*1410*/  UIMAD.WIDE.U32 UR10, UR4, UR8, URZ ;  /* 0x00000008040a72a5 */ /* 0x000fe4000f8e00ff */
[----:B------:R-:W-:Y:S02]  /*1420*/  UISETP.GE.OR UP0, UPT, UR5, UR12, UP0 ;  /* 0x0000000c0500728c */ /* 0x000fe40008706670 */
[----:B------:R-:W-:Y:S02]  /*1430*/  UIMAD.WIDE.U32 UR12, UR5, UR8, URZ ;  /* 0x00000008050c72a5 */ /* 0x000fe4000f8e00ff */
[----:B------:R-:W-:Y:S01]  /*1440*/  UIADD3 UR10, UPT, UPT, -UR4, URZ, URZ ;  /* 0x000000ff040a7290 */ /* 0x000fe2000fffe1ff */
[----:B------:R-:W-:Y:S01]  /*1450*/  UMOV UR8, UR11 ;  /* 0x0000000b00087c82 */ /* 0x000fe20008000000 */
[----:B------:R-:W-:Y:S02]  /*1460*/  UIADD3 UR11, UPT, UPT, -UR5, URZ, URZ ;  /* 0x000000ff050b7290 */ /* 0x000fe4000fffe1ff */
[----:B------:R-:W-:-:S03]  /*1470*/  USHF.R.U32.HI UR8, URZ, UR9, UR8 ;  /* 0x00000009ff087299 */ /* 0x000fc60008011608 */
[----:B------:R-:W-:Y:S01]  /*1480*/  @!UP0 UMOV UR7, UR13 ;  /* 0x0000000d00078c82 */ /* 0x000fe20008000000 */
[----:B------:R-:W-:Y:S02]  /*1490*/  UIMAD UR20, UR14, UR10, UR20 ;  /* 0x0000000a0e1472a4 */ /* 0x000fe4000f8e0214 */
[----:B------:R-:W-:Y:S02]  /*14a0*/  USEL UR8, UR4, UR8, !UP2 ;  /* 0x0000000804087287 */ /* 0x000fe4000d000000 */
[----:B------:R-:W-:Y:S02]  /*14b0*/  @!UP0 USHF.R.U32.HI UR7, URZ, UR9, UR7 ;  /* 0x00000009ff078299 */ /* 0x000fe40008011607 */
[----:B------:R-:W-:Y:S02]  /*14c0*/  UIADD3 UR9, UPT, UPT, -UR8, URZ, URZ ;  /* 0x000000ff08097290 */ /* 0x000fe4000fffe1ff */
[----:B------:R-:W-:Y:S02]  /*14d0*/  @!UP0 USEL UR7, UR5, UR7, !UP2 ;  /* 0x0000000705078287 */ /* 0x000fe4000d000000 */
[----:B------:R-:W-:-:S02]  /*14e0*/  UIMAD UR9, UR21, UR9, UR4 ;  /* 0x00000009150972a4 */ /* 0x000fc4000f8e0204 */
[----:B------:R-:W-:Y:S02]  /*14f0*/  @!UP0 UIADD3 UR8, UPT, UPT, UR8, -UR7, URZ ;  /* 0x8000000708088290 */ /* 0x000fe4000fffe0ff */
[----:B------:R-:W-:Y:S02]  /*1500*/  @!UP0 UIMAD UR6, UR9, UR6, UR7 ;  /* 0x00000006090682a4 */ /* 0x000fe4000f8e0207 */
[----:B------:R-:W-:Y:S02]  /*1510*/  @!UP0 UIMAD UR4, UR8, UR21, UR5 ;  /* 0x00000015080482a4 */ /* 0x000fe4000f8e0205 */
[----:B------:R-:W-:Y:S02]  /*1520*/  UIMAD UR16, UR27, UR11, UR16 ;  /* 0x0000000b1b1072a4 */ /* 0x000fe4000f8e0210 */
[----:B------:R-:W-:Y:S01]  /*1530*/  UIMAD UR20, UR4, UR14, UR20 ;  /* 0x0000000e041472a4 */ /* 0x000fe2000f8e0214 */
[----:B------:R-:W-:Y:S02]  /*1540*/  @!UP0 UMOV UR5, UR6 ;  /* 0x0000000600058c82 */ /* 0x000fe40008000000 */
[----:B------:R-:W-:-:S12]  /*1550*/  UIMAD UR16, UR5, UR27, UR16 ;  /* 0x0000001b051072a4 */ /* 0x000fd8000f8e0210 */
.L_x_18:
[----:B------:R-:W-:Y:S02]  /*1560*/  UISETP.NE.AND UP1, UPT, UR28, 0x1, UPT ;  /* 0x000000011c00788c */ /* 0x000fe4000bf25270 */
[----:B------:R-:W-:Y:S02]  /*1570*/  ULOP3.LUT UR31, UR31, 0xffff, URZ, 0xc0, !UPT ;  /* 0x0000ffff1f1f7892 */ /* 0x000fe4000f8ec0ff */
[----:B------:R-:W-:Y:S02]  /*1580*/  ULOP3.LUT UR30, UR30, 0xffff, URZ, 0xc0, !UPT ;  /* 0x0000ffff1e1e7892 */ /* 0x000fe4000f8ec0ff */
[----:B------:R-:W-:Y:S02]  /*1590*/  UISETP.NE.AND UP0, UPT, UR17, 0x2, UPT ;  /* 0x000000021100788c */ /* 0x000fe4000bf05270 */
[----:B------:R-:W-:Y:S02]  /*15a0*/  ULOP3.LUT UR38, UR38, 0x800, URZ, 0xc0, !UPT ;  /* 0x0000080026267892 */ /* 0x000fe4000f8ec0ff */
[----:B------:R-:W-:-:S02]  /*15b0*/  ULOP3.LUT UR37, UR37, 0x1000, URZ, 0xc0, !UPT ;  /* 0x0000100025257892 */ /* 0x000fc4000f8ec0ff */
[----:B------:R-:W-:Y:S02]  /*15c0*/  USHF.L.U32 UR31, UR32, UR31, URZ ;  /* 0x0000001f201f7299 */ /* 0x000fe400080006ff */
[----:B------:R-:W-:Y:S01]  /*15d0*/  USHF.L.U32 UR30, UR29, UR30, URZ ;  /* 0x0000001e1d1e7299 */ /* 0x000fe200080006ff */
[----:B------:R-:W-:Y:S11]  /*15e0*/  BRA.U UP1, `(.L_x_19) ;  /* 0x0000000101447547 */ /* 0x000ff6000b800000 */
[----:B------:R-:W2:Y:S01]  /*15f0*/  LDCU.128 UR8, c[0x0][0xb10] ;  /* 0x00016200ff0877ac */ /* 0x000ea20008000c00 */
[----:B------:R-:W3:Y:S01]  /*1600*/  LDCU UR12, c[0x0][0xb0c] ;  /* 0x00016180ff0c77ac */ /* 0x000ee20008000800 */
[----:B------:R-:W4:Y:S01]  /*1610*/  LDCU UR13, c[0x0][0xb20] ;  /* 0x00016400ff0d77ac */ /* 0x000f220008000800 */
[----:B--2---:R-:W-:Y:S02]  /*1620*/  UIMAD.WIDE.U32 UR6, UR16, UR8, URZ ;  /* 0x00000008100672a5 */ /* 0x004fe4000f8e00ff */
[----:B------:R-:W-:Y:S02]  /*1630*/  UIMAD.WIDE.U32 UR4, UR20, UR11, URZ ;  /* 0x0000000b140472a5 */ /* 0x000fe4000f8e00ff */
[----:B---3--:R-:W-:Y:S02]  /*1640*/  UISETP.NE.AND UP2, UPT, UR12, 0x1, UPT ;  /* 0x000000010c00788c */ /* 0x008fe4000bf45270 */
[----:B------:R-:W-:Y:S01]  /*1650*/  UISETP.NE.AND UP1, UPT, UR10, 0x1, UPT ;  /* 0x000000010a00788c */ /* 0x000fe2000bf25270 */
[----:B------:R-:W-:-:S02]  /*1660*/  UMOV UR6, UR7 ;  /* 0x0000000700067c82 */ /* 0x000fc40008000000 */
[----:B------:R-:W-:Y:S01]  /*1670*/  UMOV UR4, UR5 ;  /* 0x0000000500047c82 */ /* 0x000fe20008000000 */
[----:B------:R-:W-:Y:S02]  /*1680*/  USHF.R.U32.HI UR9, URZ, UR9, UR6 ;  /* 0x00000009ff097299 */ /* 0x000fe40008011606 */
[----:B----4-:R-:W-:Y:S02]  /*1690*/  USHF.R.U32.HI UR4, URZ, UR13, UR4 ;  /* 0x0000000dff047299 */ /* 0x010fe40008011604 */
[----:B------:R-:W-:Y:S02]  /*16a0*/  USEL UR5, UR16, UR9, !UP2 ;  /* 0x0000000910057287 */ /* 0x000fe4000d000000 */
[----:B------:R-:W-:-:S04]  /*16b0*/  USEL UR4, UR20, UR4, !UP1 ;  /* 0x0000000414047287 */ /* 0x000fc8000c800000 */
[----:B------:R-:W-:Y:S02]  /*16c0*/  UIADD3 UR6, UPT, UPT, UR5, -UR4, URZ ;  /* 0x8000000405067290 */ /* 0x000fe4000fffe0ff */
[----:B------:R-:W-:Y:S02]  /*16d0*/  UIADD3 UR4, UPT, UPT, -UR5, UR4, URZ ;  /* 0x0000000405047290 */ /* 0x000fe4000fffe1ff */
[----:B------:R-:W-:Y:S02]  /*16e0*/  UIMAD UR20, UR6, UR10, UR20 ;  /* 0x0000000a061472a4 */ /* 0x000fe4000f8e0214 */
[----:B------:R-:W-:-:S12]  /*16f0*/  UIMAD UR16, UR4, UR12, UR16 ;  /* 0x0000000c041072a4 */ /* 0x000fd8000f8e0210 */
.L_x_19:
[----:B------:R-:W-:Y:S05]  /*1700*/  BRA.U !UP5, `(.L_x_20) ;  /* 0x000000010d0c7547 */ /* 0x000fea000b800000 */
[----:B------:R-:W-:Y:S01]  /*1710*/  UCGABAR_WAIT ;  /* 0x0000000000007dc7 */ /* 0x000fe20008000000 */
[----:B------:R-:W-:Y:S01]  /*1720*/  CCTL.IVALL ;  /* 0x00000000ff00798f */ /* 0x000fe20002000000 */
[----:B------:R-:W-:Y:S05]  /*1730*/  BRA `(.L_x_21) ;  /* 0x0000000000047947 */ /* 0x000fea0003800000 */
.L_x_20:
[----:B------:R-:W-:Y:S06]  /*1740*/  BAR.SYNC.DEFER_BLOCKING 0x0 ;  /* 0x0000000000007b1d */ /* 0x000fec0000010000 */
.L_x_21:
[----:B------:R-:W-:Y:S05]  /*1750*/  BRA.U UP0, `(.L_x_22) ;  /* 0x00000015003c7547 */ /* 0x000fea000b800000 */
[----:B------:R-:W2:Y:S01]  /*1760*/  LDCU UR6, c[0x0][0x38c] ;  /* 0x00007180ff0677ac */ /* 0x000ea20008000800 */
[----:B------:R-:W-:Y:S01]  /*1770*/  PLOP3.LUT P2, PT, PT, PT, UP3, 0x80, 0x8 ;  /* 0x000000000008781c */ /* 0x000fe20003f4f038 */
[----:B------:R-:W-:Y:S01]  /*1780*/  IMAD.MOV.U32 R12, RZ, RZ, 0x1 ;  /* 0x00000001ff0c7424 */ /* 0x000fe200078e00ff */
[----:B------:R-:W-:Y:S01]  /*1790*/  ISETP.EQ.OR P3, PT, R0, RZ, P4 ;  /* 0x000000ff0000720c */ /* 0x000fe20002762670 */
[----:B------:R-:W-:Y:S01]  /*17a0*/  UISETP.NE.AND UP1, UPT, UR17, URZ, UPT ;  /* 0x000000ff1100728c */ /* 0x000fe2000bf25270 */
[----:B------:R-:W-:Y:S02]  /*17b0*/  PLOP3.LUT P2, PT, P2, PT, PT, 0x8, 0x80 ;  /* 0x000000000080781c */ /* 0x000fe4000174e170 */
[----:B------:R-:W-:Y:S01]  /*17c0*/  CS2R R10, SRZ ;  /* 0x00000000000a7805 */ /* 0x000fe2000001ff00 */
[----:B------:R-:W-:Y:S01]  /*17d0*/  IMAD.MOV.U32 R9, RZ, RZ, RZ ;  /* 0x000000ffff097224 */ /* 0x000fe200078e00ff */
[----:B------:R-:W3:Y:S01]  /*17e0*/  LDCU UR49, c[0x0][0x370] ;  /* 0x00006e00ff3177ac */ /* 0x000ee20008000800 */
[----:B------:R-:W-:Y:S01]  /*17f0*/  IMAD.MOV.U32 R8, RZ, RZ, 0x1 ;  /* 0x00000001ff087424 */ /* 0x000fe200078e00ff */
[----:B------:R-:W4:Y:S01]  /*1800*/  LDCU.64 UR46, c[0x0][0x348] ;  /* 0x00006900ff2e77ac */ /* 0x000f220008000a00 */
[----:B------:R-:W1:Y:S01]  /*1810*/  LDCU UR48, c[0x0][0x374] ;  /* 0x00006e80ff3077ac */ /* 0x000e620008000800 */
[----:B--2---:R-:W-:-:S02]  /*1820*/  UIADD3 UR5, UPT, UPT, UR6, 0x7f, URZ ;  /* 0x0000007f06057890 */ /* 0x004fc4000fffe0ff */
[----:B------:R-:W-:Y:S02]  /*1830*/  UIADD3 UR56, UPT, UPT, UR6, 0xfe, URZ ;  /* 0x000000fe06387890 */ /* 0x000fe4000fffe0ff */
[----:B------:R-:W-:Y:S02]  /*1840*/  USHF.R.S32.HI UR4, URZ, 0x1f, UR5 ;  /* 0x0000001fff047899 */ /* 0x000fe40008011405 */
[----:B------:R-:W-:Y:S02]  /*1850*/  USEL UR40, UR40, 0x2, UP1 ;  /* 0x0000000228287887 */ /* 0x000fe40008800000 */
[----:B------:R-:W-:Y:S02]  /*1860*/  ULEA.HI UR4, UR4, UR5, URZ, 0x7 ;  /* 0x0000000504047291 */ /* 0x000fe4000f8f38ff */
[----:B------:R-:W-:Y:S02]  /*1870*/  USHF.L.U32 UR5, UR26, 0x5, URZ ;  /* 0x000000051a057899 */ /* 0x000fe400080006ff */
[----:B------:R-:W-:-:S02]  /*1880*/  USHF.R.S32.HI UR51, URZ, 0x7, UR4 ;  /* 0x00000007ff337899 */ /* 0x000fc40008011404 */
[----:B------:R-:W-:Y:S02]  /*1890*/  UIADD3 UR4, UPT, UPT, UR6, -0x1, URZ ;  /* 0xffffffff06047890 */ /* 0x000fe4000fffe0ff */
[----:B------:R-:W-:Y:S02]  /*18a0*/  UISETP.LT.U32.AND UP0, UPT, UR51, 0x3, UPT ;  /* 0x000000033300788c */ /* 0x000fe4000bf01070 */
[----:B------:R-:W-:Y:S02]  /*18b0*/  UISETP.GE.U32.AND UP2, UPT, UR4, -0xff, UPT ;  /* 0xffffff010400788c */ /* 0x000fe4000bf46070 */
[----:B------:R-:W-:Y:S02]  /*18c0*/  USEL UR50, UR51, 0x3, UP0 ;  /* 0x0000000333327887 */ /* 0x000fe40008000000 */
[----:B------:R-:W-:Y:S02]  /*18d0*/  ULOP3.LUT UR53, UR5, 0x20, URZ, 0xe2, !UPT ;  /* 0x0000002005357892 */ /* 0x000fe4000f8ee2ff */
[----:B------:R-:W-:-:S02]  /*18e0*/  UIADD3 UR39, UPT, UPT, UR50, -0x1, URZ ;  /* 0xffffffff32277890 */ /* 0x000fc4000fffe0ff */
[----:B------:R-:W-:Y:S01]  /*18f0*/  UIADD3 UR54, UPT, UPT, UR51, -UR50, URZ ;  /* 0x8000003233367290 */ /* 0x000fe2000fffe0ff */
[----:B------:R-:W-:Y:S02]  /*1900*/  UMOV UR29, URZ ;  /* 0x000000ff001d7c82 */ /* 0x000fe40008000000 */
[----:B------:R-:W-:-:S04]  /*1910*/  @UP2 UIADD3 UR39, UPT, UPT, UR50, URZ, URZ ;  /* 0x000000ff32272290 */ /* 0x000fc8000fffe0ff */
[----:B-1-34-:R-:W-:-:S12]  /*1920*/  UIADD3 UR39, UPT, UPT, UR39, 0x1, URZ ;  /* 0x0000000127277890 */ /* 0x01afd8000fffe0ff */
.L_x_46:
[----:B------:R-:W-:Y:S01]  /*1930*/  UISETP.NE.AND UP0, UPT, UR52, URZ, UPT ;  /* 0x000000ff3400728c */ /* 0x000fe2000bf05270 */
[----:B------:R-:W1:Y:S08]  /*1940*/  S2UR UR52, SR_CgaCtaId ;  /* 0x00000000003479c3 */ /* 0x000e700000008800 */
[----:B---3--:R-:W-:Y:S05]  /*1950*/  BRA.U UP0, `(.L_x_23) ;  /* 0x0000000100347547 */ /* 0x008fea000b800000 */
[----:B------:R-:W2:Y:S01]  /*1960*/  S2R R0, SR_CgaCtaId ;  /* 0x0000000000007919 */ /* 0x000ea20000008800 */
[----:B------:R-:W-:-:S04]  /*1970*/  MOV R2, 0x400 ;  /* 0x0000040000027802 */ /* 0x000fc80000000f00 */
[----:B--2---:R-:W-:Y:S02]  /*1980*/  LEA R0, R0, R2, 0x18 ;  /* 0x0000000200007211 */ /* 0x004fe400078ec0ff */
[----:B------:R-:W-:-:S03]  /*1990*/  SHF.L.U32 R2, R8, 0x1f, RZ ;  /* 0x0000001f08027819 */ /* 0x000fc600000006ff */
[----:B------:R-:W-:-:S04]  /*19a0*/  IMAD R0, R9, 0x8, R0 ;  /* 0x0000000809007824 */ /* 0x000fc800078e0200 */
[----:B------:R-:W2:Y:S02]  /*19b0*/  SYNCS.PHASECHK.TRANS64.TRYWAIT P0, [R0+URZ+0xf0], R2 ;  /* 0x0000f002000075a7 */ /* 0x000ea400080011ff */
[----:B--2---:R-:W-:Y:S05]  /*19c0*/  @!P0 BRA `(.L_x_24) ;  /* 0x0000007000148947 */ /* 0x004fea0003800000 */
.L_x_141:
[----:B------:R-:W-:Y:S01]  /*19d0*/  VIADD R9, R9, 0x1 ;  /* 0x0000000109097836 */ /* 0x000fe20000000000 */
[----:B------:R2:W-:Y:S04]  /*19e0*/  SYNCS.ARRIVE.TRANS64.A1T0 RZ, [R0+URZ+0xe0], RZ ;  /* 0x0000e0ff00ff79a7 */ /* 0x0005e800081000ff */
[----:B------:R-:W-:-:S04]  /*19f0*/  ISETP.NE.AND P0, PT, R9, 0x2, PT ;  /* 0x000000020900780c */ /* 0x000fc80003f05270 */
[----:B------:R-:W-:Y:S02]  /*1a00*/  SEL R9, R9, RZ, P0 ;  /* 0x000000ff09097207 */ /* 0x000fe40000000000 */
[----:B--2---:R-:W-:-:S04]  /*1a10*/  SEL R0, RZ, 0x1, P0 ;  /* 0x00000001ff007807 */ /* 0x004fc80000000000 */
[----:B------:R-:W-:-:S07]  /*1a20*/  LOP3.LUT R8, R8, R0, RZ, 0x3c, !PT ;  /* 0x0000000008087212 */ /* 0x000fce00078e3cff */
.L_x_23:
[----:B------:R-:W-:Y:S01]  /*1a30*/  UMOV UR21, 0x400 ;  /* 0x0000040000157882 */ /* 0x000fe20000000000 */
[----:B------:R-:W-:Y:S01]  /*1a40*/  SHF.L.U32 R0, R12, 0x1f, RZ ;  /* 0x0000001f0c007819 */ /* 0x000fe200000006ff */
[----:B-1----:R-:W-:Y:S02]  /*1a50*/  ULEA UR21, UR52, UR21, 0x18 ;  /* 0x0000001534157291 */ /* 0x002fe4000f8ec0ff */
[----:B------:R-:W-:Y:S02]  /*1a60*/  UISETP.GE.U32.AND UP0, UPT, UR56, 0xff, UPT ;  /* 0x000000ff3800788c */ /* 0x000fe4000bf06070 */
[----:B------:R-:W-:Y:S02]  /*1a70*/  ULEA UR4, UR29, UR21, 0x3 ;  /* 0x000000151d047291 */ /* 0x000fe4000f8e18ff */
[----:B------:R-:W-:Y:S02]  /*1a80*/  ULEA UR19, UR20, UR55, 0x1 ;  /* 0x0000003714137291 */ /* 0x000fe4000f8e08ff */
[----:B------:R-:W-:-:S02]  /*1a90*/  ULEA UR35, UR16, UR53, 0x6 ;  /* 0x0000003510237291 */ /* 0x000fc4000f8e30ff */
[----:B------:R-:W-:Y:S01]  /*1aa0*/  USHF.L.U32 UR19, UR19, 0x6, URZ ;  /* 0x0000000613137899 */ /* 0x000fe200080006ff */
[----:B------:R-:W-:Y:S02]  /*1ab0*/  UMOV UR7, URZ ;  /* 0x000000ff00077c82 */ /* 0x000fe40008000000 */
[----:B------:R1:W2:Y:S01]  /*1ac0*/  SYNCS.PHASECHK.TRANS64.TRYWAIT P1, [UR4+0x18], R0 ;  /* 0x00001800ff0075a7 */ /* 0x0002a20008021104 */
[----:B------:R-:W-:Y:S08]  /*1ad0*/  BRA.U !UP0, `(.L_x_25) ;  /* 0x00000005080c7547 */ /* 0x000ff0000b800000 */
[----:B------:R-:W-:Y:S01]  /*1ae0*/  UMOV UR13, URZ ;  /* 0x000000ff000d7c82 */ /* 0x000fe20008000000 */
[----:B------:R-:W-:-:S05]  /*1af0*/  UMOV UR5, UR29 ;  /* 0x0000001d00057c82 */ /* 0x000fca0008000000 */
.L_x_33:
[----:B------:R-:W-:Y:S01]  /*1b00*/  ULEA UR33, UR5, UR21, 0x3 ;  /* 0x0000001505217291 */ /* 0x000fe2000f8e18ff */
[----:B--2---:R-:W-:Y:S01]  /*1b10*/  @!P4 MOV R2, 0xc000 ;  /* 0x0000c0000002c802 */ /* 0x004fe20000000f00 */
[----:B--23--:R-:W-:Y:S10]  /*1b20*/  @P1 BRA `(.L_x_26) ;  /* 0x00000000000c1947 */ /* 0x00cff40003800000 */
[----:B------:R-:W-:-:S04]  /*1b30*/  SHF.L.U32 R3, R12, 0x1f, RZ ;  /* 0x0000001f0c037819 */ /* 0x000fc800000006ff */
[----:B------:R-:W2:Y:S02]  /*1b40*/  SYNCS.PHASECHK.TRANS64.TRYWAIT P0, [UR33+0x18], R3 ;  /* 0x00001803ff0075a7 */ /* 0x000ea40008001121 */
[----:B--2---:R-:W-:Y:S05]  /*1b50*/  @!P0 BRA `(.L_x_27) ;  /* 0x0000006c00c48947 */ /* 0x004fea0003800000 */
.L_x_26:
[----:B------:R2:W-:Y:S01]  /*1b60*/  @!P4 SYNCS.ARRIVE.TRANS64 RZ, [UR33], R2 ;  /* 0x00000002ffffc9a7 */ /* 0x0005e20008000021 */
[----:B------:R-:W-:-:S04]  /*1b70*/  ULOP3.LUT UR4, UR40, 0x2, URZ, 0xfc, !UPT ;  /* 0x0000000228047892 */ /* 0x000fc8000f8efcff */
[----:B------:R-:W-:-:S09]  /*1b80*/  UISETP.NE.AND UP0, UPT, UR4, 0x2, UPT ;  /* 0x000000020400788c */ /* 0x000fd2000bf05270 */
[----:B------:R-:W-:Y:S05]  /*1b90*/  BRA.U UP0, `(.L_x_28) ;  /* 0x0000000100047547 */ /* 0x000fea000b800000 */
[----:B------:R-:W-:Y:S05]  /*1ba0*/  BPT.TRAP 0x1 ;  /* 0x000000040000795c */ /* 0x000fea0000300000 */
.L_x_28:
[----:B------:R-:W-:Y:S04]  /*1bb0*/  BSSY.RECONVERGENT B0, `(.L_x_29) ;  /* 0x0000003000007945 */ /* 0x000fe80003800200 */
[----:B------:R-:W-:Y:S05]  /*1bc0*/  @P3 BRA `(.L_x_30) ;  /* 0x0000000000043947 */ /* 0x000fea0003800000 */
[----:B------:R-:W-:Y:S05]  /*1bd0*/  BPT.TRAP 0x1 ;  /* 0x000000040000795c */ /* 0x000fea0000300000 */
.L_x_30:
[----:B------:R-:W-:Y:S05]  /*1be0*/  BSYNC.RECONVERGENT B0 ;  /* 0x0000000000007941 */ /* 0x000fea0003800200 */
.L_x_29:
[----:B------:R-:W-:Y:S01]  /*1bf0*/  UIADD3 UR4, UPT, UPT, UR5, 0x1, URZ ;  /* 0x0000000105047890 */ /* 0x000fe2000fffe0ff */
[----:B------:R-:W-:Y:S01]  /*1c00*/  BSSY.RECONVERGENT B0, `(.L_x_31) ;  /* 0x000002b000007945 */ /* 0x000fe20003800200 */
[----:B------:R-:W-:Y:S02]  /*1c10*/  ELECT P0, URZ, PT ;  /* 0x0000000000ff782f */ /* 0x000fe40003800000 */
[----:B------:R-:W-:-:S04]  /*1c20*/  UISETP.NE.AND UP0, UPT, UR4, 0x3, UPT ;  /* 0x000000030400788c */ /* 0x000fc8000bf05270 */
[----:B------:R-:W-:Y:S02]  /*1c30*/  USEL UR6, URZ, 0x1, UP0 ;  /* 0x00000001ff067887 */ /* 0x000fe40008000000 */
[----:B------:R-:W-:-:S04]  /*1c40*/  USEL UR29, UR4, URZ, UP0 ;  /* 0x000000ff041d7287 */ /* 0x000fc80008000000 */
[----:B------:R-:W-:Y:S01]  /*1c50*/  ULEA UR4, UR29, UR21, 0x3 ;  /* 0x000000151d047291 */ /* 0x000fe2000f8e18ff */
[----:B------:R-:W-:-:S04]  /*1c60*/  LOP3.LUT R12, R12, UR6, RZ, 0x3c, !PT ;  /* 0x000000060c0c7c12 */ /* 0x000fc8000f8e3cff */
[----:B-1----:R-:W-:-:S04]  /*1c70*/  SHF.L.U32 R0, R12, 0x1f, RZ ;  /* 0x0000001f0c007819 */ /* 0x002fc800000006ff */
[----:B------:R1:W3:Y:S01]  /*1c80*/  SYNCS.PHASECHK.TRANS64.TRYWAIT P1, [UR4+0x18], R0 ;  /* 0x00001800ff0075a7 */ /* 0x0002e20008021104 */
[----:B------:R-:W-:Y:S05]  /*1c90*/  @!P0 BRA `(.L_x_32) ;  /* 0x0000000000848947 */ /* 0x000fea0003800000 */
[----:B------:R-:W-:Y:S02]  /*1ca0*/  ULEA UR24, UR5, UR38, 0xd ;  /* 0x0000002605187291 */ /* 0x000fe4000f8e68ff */
[----:B------:R-:W-:Y:S02]  /*1cb0*/  ULEA UR8, UR5, UR37, 0xe ;  /* 0x0000002505087291 */ /* 0x000fe4000f8e70ff */
[----:B------:R-:W-:Y:S02]  /*1cc0*/  UIADD3 UR6, UP1, UPT, UR46, 0x80, URZ ;  /* 0x000000802e067890 */ /* 0x000fe4000ff3e0ff */
[----:B------:R-:W-:Y:S02]  /*1cd0*/  ULEA UR24, UR24, UR21, 0x1 ;  /* 0x0000001518187291 */ /* 0x000fe4000f8e08ff */
[----:B------:R-:W-:Y:S02]  /*1ce0*/  USHF.L.U32 UR34, UR13, 0x7, URZ ;  /* 0x000000070d227899 */ /* 0x000fe400080006ff */
[----:B------:R-:W-:-:S02]  /*1cf0*/  UIADD3 UR14, UP0, UPT, UR46, 0x180, URZ ;  /* 0x000001802e0e7890 */ /* 0x000fc4000ff1e0ff */
[----:B------:R-:W-:Y:S02]  /*1d00*/  ULEA UR8, UR8, UR21, 0x1 ;  /* 0x0000001508087291 */ /* 0x000fe4000f8e08ff */
[----:B------:R-:W-:Y:S02]  /*1d10*/  UIADD3.X UR7, UPT, UPT, URZ, UR47, URZ, UP1, !UPT ;  /* 0x0000002fff077290 */ /* 0x000fe40008ffe4ff */
[----:B------:R-:W-:Y:S02]  /*1d20*/  UIADD3 UR32, UPT, UPT, UR24, 0x4400, URZ ;  /* 0x0000440018207890 */ /* 0x000fe4000fffe0ff */
[----:B------:R-:W-:Y:S02]  /*1d30*/  UPRMT UR4, URZ, 0x5410, UR31 ;  /* 0x00005410ff047896 */ /* 0x000fe4000800001f */
[----:B------:R-:W-:Y:S02]  /*1d40*/  UIADD3 UR26, UPT, UPT, UR34, 0x40, URZ ;  /* 0x00000040221a7890 */ /* 0x000fe4000fffe0ff */
[----:B------:R-:W-:-:S02]  /*1d50*/  UIADD3 UR24, UPT, UPT, UR24, 0x6400, URZ ;  /* 0x0000640018187890 */ /* 0x000fc4000fffe0ff */
[----:B------:R-:W-:Y:S02]  /*1d60*/  UIADD3.X UR15, UPT, UPT, URZ, UR47, URZ, UP0, !UPT ;  /* 0x0000002fff0f7290 */ /* 0x000fe400087fe4ff */
[----:B------:R-:W-:Y:S02]  /*1d70*/  UIADD3 UR16, UPT, UPT, UR8, 0x10400, URZ ;  /* 0x0001040008107890 */ /* 0x000fe4000fffe0ff */
[----:B------:R-:W-:Y:S02]  /*1d80*/  UPRMT UR22, URZ, 0x5410, UR30 ;  /* 0x00005410ff167896 */ /* 0x000fe4000800001e */
[----:B------:R-:W-:Y:S01]  /*1d90*/  UIADD3 UR8, UPT, UPT, UR8, 0x14400, URZ ;  /* 0x0001440008087890 */ /* 0x000fe2000fffe0ff */
[----:B------:R-:W-:Y:S01]  /*1da0*/  UMOV UR44, 0x0 ;  /* 0x00000000002c7882 */ /* 0x000fe20000000000 */
[----:B------:R-:W-:Y:S01]  /*1db0*/  UMOV UR45, 0x10000000 ;  /* 0x10000000002d7882 */ /* 0x000fe20000000000 */
[----:B------:R-:W-:Y:S01]  /*1dc0*/  UMOV UR25, UR33 ;  /* 0x0000002100197c82 */ /* 0x000fe20008000000 */
[----:B------:R-:W-:Y:S01]  /*1dd0*/  UMOV UR27, UR35 ;  /* 0x00000023001b7c82 */ /* 0x000fe20008000000 */
[----:B------:R-:W-:Y:S01]  /*1de0*/  UMOV UR28, UR36 ;  /* 0x00000024001c7c82 */ /* 0x000fe20008000000 */
[----:B------:R-:W-:Y:S01]  /*1df0*/  UMOV UR17, UR33 ;  /* 0x0000002100117c82 */ /* 0x000fe20008000000 */
[----:B------:R-:W-:Y:S01]  /*1e00*/  UMOV UR20, UR36 ;  /* 0x0000002400147c82 */ /* 0x000fe20008000000 */
[----:B------:R-:W-:Y:S01]  /*1e10*/  UMOV UR18, UR34 ;  /* 0x0000002200127c82 */ /* 0x000fe20008000000 */
[----:B------:R4:W-:Y:S01]  /*1e20*/  UTMALDG.3D.MULTICAST [UR32], [UR6], UR4, desc[UR44] ;  /* 0x00002c20060073b4 */ /* 0x0009e20008011804 */
[----:B------:R-:W-:Y:S01]  /*1e30*/  UMOV UR9, UR33 ;  /* 0x0000002100097c82 */ /* 0x000fe20008000000 */
[----:B------:R-:W-:Y:S01]  /*1e40*/  UMOV UR11, UR19 ;  /* 0x00000013000b7c82 */ /* 0x000fe20008000000 */
[----:B------:R-:W-:Y:S01]  /*1e50*/  UMOV UR12, UR36 ;  /* 0x00000024000c7c82 */ /* 0x000fe20008000000 */
[----:B------:R-:W-:Y:S01]  /*1e60*/  UMOV UR10, UR26 ;  /* 0x0000001a000a7c82 */ /* 0x000fe20008000000 */
[----:B------:R4:W-:Y:S01]  /*1e70*/  UTMALDG.3D.MULTICAST [UR24], [UR6], UR4, desc[UR44] ;  /* 0x00002c18060073b4 */ /* 0x0009e20008011804 */
[----:B------:R4:W-:Y:S01]  /*1e80*/  UTMALDG.3D.MULTICAST [UR16], [UR14], UR22, desc[UR44] ;  /* 0x00002c100e0073b4 */ /* 0x0009e20008011816 */
[----:B------:R4:W-:Y:S02]  /*1e90*/  UTMALDG.3D.MULTICAST [UR8], [UR14], UR22, desc[UR44] ;  /* 0x00002c080e0073b4 */ /* 0x0009e40008011816 */
[----:B----4-:R-:W-:Y:S01]  /*1ea0*/  NOP ;  /* 0x0000000000007918 */ /* 0x010fe20000000000 */
.L_x_32:
[----:B------:R-:W-:Y:S05]  /*1eb0*/  BSYNC.RECONVERGENT B0 ;  /* 0x0000000000007941 */ /* 0x000fea0003800200 */
.L_x_31:
[----:B------:R-:W-:Y:S01]  /*1ec0*/  UIADD3 UR13, UPT, UPT, UR13, 0x1, URZ ;  /* 0x000000010d0d7890 */ /* 0x000fe2000fffe0ff */
[----:B------:R-:W-:Y:S01]  /*1ed0*/  UMOV UR5, UR29 ;  /* 0x0000001d00057c82 */ /* 0x000fe20008000000 */
[----:B------:R-:W-:Y:S02]  /*1ee0*/  UMOV UR7, UR39 ;  /* 0x0000002700077c82 */ /* 0x000fe40008000000 */
[----:B------:R-:W-:-:S09]  /*1ef0*/  UISETP.NE.AND UP0, UPT, UR13, UR39, UPT ;  /* 0x000000270d00728c */ /* 0x000fd2000bf05270 */
[----:B------:R-:W-:Y:S05]  /*1f00*/  BRA.U UP0, `(.L_x_33) ;  /* 0xfffffff900fc7547 */ /* 0x000fea000b83ffff */
.L_x_25:
[----:B------:R-:W-:Y:S01]  /*1f10*/  ULEA UR4, UR29, UR21, 0x3 ;  /* 0x000000151d047291 */ /* 0x000fe2000f8e18ff */
[----:B-1----:R-:W-:Y:S01]  /*1f20*/  SHF.L.U32 R0, R12, 0x1f, RZ ;  /* 0x0000001f0c007819 */ /* 0x002fe200000006ff */
[----:B------:R-:W-:Y:S01]  /*1f30*/  @!P2 SYNCS.ARRIVE.TRANS64.A1T0 RZ, [UR21+0x78], RZ ;  /* 0x000078ffffffa9a7 */ /* 0x000fe20008100015 */
[----:B------:R-:W-:-:S06]  /*1f40*/  UISETP.GT.AND UP0, UPT, UR51, UR50, UPT ;  /* 0x000000323300728c */ /* 0x000fcc000bf04270 */
[----:B--23--:R1:W2:Y:S03]  /*1f50*/  SYNCS.PHASECHK.TRANS64.TRYWAIT P1, [UR4+0x18], R0 ;  /* 0x00001800ff0075a7 */ /* 0x00c2a60008021104 */
[----:B------:R-:W-:Y:S05]  /*1f60*/  BRA.U !UP0, `(.L_x_34) ;  /* 0x0000000508087547 */ /* 0x000fea000b800000 */
[----:B------:R-:W-:Y:S01]  /*1f70*/  UIADD3 UR13, UPT, UPT, UR54, UR7, URZ ;  /* 0x00000007360d7290 */ /* 0x000fe2000fffe0ff */
[----:B------:R-:W-:-:S11]  /*1f80*/  UMOV UR5, UR29 ;  /* 0x0000001d00057c82 */ /* 0x000fd60008000000 */
.L_x_42:
[----:B------:R-:W-:Y:S01]  /*1f90*/  ULEA UR33, UR5, UR21, 0x3 ;  /* 0x0000001505217291 */ /* 0x000fe2000f8e18ff */
[----:B--2---:R-:W-:Y:S01]  /*1fa0*/  @!P4 MOV R2, 0xc000 ;  /* 0x0000c0000002c802 */ /* 0x004fe20000000f00 */
[----:B--23--:R-:W-:Y:S10]  /*1fb0*/  @P1 BRA `(.L_x_35) ;  /* 0x00000000000c1947 */ /* 0x00cff40003800000 */
[----:B------:R-:W-:-:S04]  /*1fc0*/  SHF.L.U32 R3, R12, 0x1f, RZ ;  /* 0x0000001f0c037819 */ /* 0x000fc800000006ff */
[----:B------:R-:W2:Y:S02]  /*1fd0*/  SYNCS.PHASECHK.TRANS64.TRYWAIT P0, [UR33+0x18], R3 ;  /* 0x00001803ff0075a7 */ /* 0x000ea40008001121 */
[----:B--2---:R-:W-:Y:S05]  /*1fe0*/  @!P0 BRA `(.L_x_36) ;  /* 0x0000006800b88947 */ /* 0x004fea0003800000 */
.L_x_35:
[----:B------:R2:W-:Y:S01]  /*1ff0*/  @!P4 SYNCS.ARRIVE.TRANS64 RZ, [UR33], R2 ;  /* 0x00000002ffffc9a7 */ /* 0x0005e20008000021 */
[----:B------:R-:W-:-:S04]  /*2000*/  ULOP3.LUT UR4, UR40, 0x2, URZ, 0xfc, !UPT ;  /* 0x0000000228047892 */ /* 0x000fc8000f8efcff */
[----:B------:R-:W-:-:S09]  /*2010*/  UISETP.NE.AND UP0, UPT, UR4, 0x2, UPT ;  /* 0x000000020400788c */ /* 0x000fd2000bf05270 */
[----:B------:R-:W-:Y:S05]  /*2020*/  BRA.U UP0, `(.L_x_37) ;  /* 0x0000000100047547 */ /* 0x000fea000b800000 */
[----:B------:R-:W-:Y:S05]  /*2030*/  BPT.TRAP 0x1 ;  /* 0x000000040000795c */ /* 0x000fea0000300000 */
.L_x_37:
[----:B------:R-:W-:Y:S04]  /*2040*/  BSSY.RECONVERGENT B0, `(.L_x_38) ;  /* 0x0000003000007945 */ /* 0x000fe80003800200 */
[----:B------:R-:W-:Y:S05]  /*2050*/  @P3 BRA `(.L_x_39) ;  /* 0x0000000000043947 */ /* 0x000fea0003800000 */
[----:B------:R-:W-:Y:S05]  /*2060*/  BPT.TRAP 0x1 ;  /* 0x000000040000795c */ /* 0x000fea0000300000 */
.L_x_39:
[----:B------:R-:W-:Y:S05]  /*2070*/  BSYNC.RECONVERGENT B0 ;  /* 0x0000000000007941 */ /* 0x000fea0003800200 */
.L_x_38:
        /* <DEDUP_REMOVED lines=44> */
.L_x_41:
[----:B------:R-:W-:Y:S05]  /*2340*/  BSYNC.RECONVERGENT B0 ;  /* 0x0000000000007941 */ /* 0x000fea0003800200 */
.L_x_40:
[----:B------:R-:W-:Y:S01]  /*2350*/  UIADD3 UR7, UPT, UPT, UR7, 0x1, URZ ;  /* 0x0000000107077890 */ /* 0x000fe2000fffe0ff */
[----:B------:R-:W-:-:S03]  /*2360*/  UMOV UR5, UR29 ;  /* 0x0000001d00057c82 */ /* 0x000fc60008000000 */
[----:B------:R-:W-:-:S09]  /*2370*/  UISETP.NE.AND UP0, UPT, UR7, UR13, UPT ;  /* 0x0000000d0700728c */ /* 0x000fd2000bf05270 */
[----:B------:R-:W-:Y:S05]  /*2380*/  BRA.U UP0, `(.L_x_42) ;  /* 0xfffffffd00007547 */ /* 0x000fea000b83ffff */
.L_x_34:
[C---:B------:R-:W-:Y:S01]  /*2390*/  LEA R3, R11.reuse, UR21, 0x3 ;  /* 0x000000150b037c11 */ /* 0x040fe2000f8e18ff */
[----:B------:R-:W-:Y:S01]  /*23a0*/  NOP ;  /* 0x0000000000007918 */ /* 0x000fe20000000000 */
[----:B-1----:R-:W-:Y:S02]  /*23b0*/  SHF.L.U32 R0, R10, 0x1f, RZ ;  /* 0x0000001f0a007819 */ /* 0x002fe400000006ff */
[----:B------:R-:W-:Y:S02]  /*23c0*/  LEA R4, R11, UR21, 0x4 ;  /* 0x000000150b047c11 */ /* 0x000fe4000f8e20ff */
[----:B------:R-:W1:Y:S02]  /*23d0*/  SYNCS.PHASECHK.TRANS64.TRYWAIT P0, [R3+URZ+0x80], R0 ;  /* 0x00008000030075a7 */ /* 0x000e6400080011ff */
[----:B-1----:R-:W-:Y:S05]  /*23e0*/  @!P0 BRA `(.L_x_43) ;  /* 0x0000006400d08947 */ /* 0x002fea0003800000 */
.L_x_144:
[----:B------:R-:W4:Y:S01]  /*23f0*/  LDS.128 R4, [R4+0x110] ;  /* 0x0001100004047984 */ /* 0x000f220000000c00 */
[----:B------:R-:W-:Y:S01]  /*2400*/  UISETP.GE.AND UP0, UPT, UR42, 0x1, UPT ;  /* 0x000000012a00788c */ /* 0x000fe2000bf06270 */
[----:B------:R-:W-:Y:S01]  /*2410*/  @!PT LDS RZ, [RZ] ;  /* 0x00000000fffff984 */ /* 0x000fe20000000800 */
[----:B------:R-:W-:Y:S01]  /*2420*/  @!PT LDS RZ, [RZ] ;  /* 0x00000000fffff984 */ /* 0x000fe20000000800 */
[----:B------:R-:W-:Y:S01]  /*2430*/  @!PT LDS RZ, [RZ] ;  /* 0x00000000fffff984 */ /* 0x000fe20000000800 */
[----:B------:R-:W-:Y:S01]  /*2440*/  @!PT LDS RZ, [RZ] ;  /* 0x00000000fffff984 */ /* 0x000fe20000000800 */
[----:B------:R1:W-:Y:S06]  /*2450*/  MEMBAR.ALL.CTA ;  /* 0x0000000000007992 */ /* 0x0003ec0000008000 */
[----:B-1----:R-:W1:Y:S01]  /*2460*/  FENCE.VIEW.ASYNC.S ;  /* 0x00000000000073c6 */ /* 0x002e620000000000 */
[----:B----4-:R-:W-:-:S13]  /*2470*/  LOP3.LUT P0, RZ, R6, 0x1, RZ, 0xc0, !PT ;  /* 0x0000000106ff7812 */ /* 0x010fda000780c0ff */
[----:B-1----:R-:W-:Y:S01]  /*2480*/  VOTEU.ANY UP1, P0 ;  /* 0x0000000000ff7886 */ /* 0x002fe20000020100 */
[----:B------:R-:W-:-:S13]  /*2490*/  PLOP3.LUT P0, PT, PT, PT, UP1, 0x80, 0x8 ;  /* 0x000000000008781c */ /* 0x000fda0003f0f018 */
[----:B------:R-:W-:Y:S02]  /*24a0*/  @P0 LOP3.LUT R0, R5, 0xffff, RZ, 0xc0, !PT ;  /* 0x0000ffff05000812 */ /* 0x000fe400078ec0ff */
[----:B--2---:R-:W-:Y:S02]  /*24b0*/  @P0 MOV R2, R4 ;  /* 0x0000000400020202 */ /* 0x004fe40000000f00 */
[----:B------:R-:W-:Y:S01]  /*24c0*/  @P0 R2UR UR5, R0 ;  /* 0x00000000000502ca */ /* 0x000fe200000e0000 */
[----:B------:R-:W-:Y:S01]  /*24d0*/  VIADD R0, R3, 0x90 ;  /* 0x0000009003007836 */ /* 0x000fe20000000000 */
[----:B------:R-:W-:Y:S02]  /*24e0*/  @P0 SHF.R.U32.HI R4, RZ, 0x10, R5 ;  /* 0x00000010ff040819 */ /* 0x000fe40000011605 */
[----:B------:R-:W-:Y:S02]  /*24f0*/  @P0 R2UR UR6, R2 ;  /* 0x00000000020602ca */ /* 0x000fe400000e0000 */
[----:B------:R-:W-:-:S02]  /*2500*/  PRMT R0, RZ, 0x654, R0 ;  /* 0x00000654ff007816 */ /* 0x000fc40000000000 */
[----:B------:R-:W-:Y:S02]  /*2510*/  @P0 R2UR UR4, R4 ;  /* 0x00000000040402ca */ /* 0x000fe400000e0000 */
[----:B------:R1:W-:Y:S03]  /*2520*/  SYNCS.ARRIVE.TRANS64.RED.A1T0 RZ, [R0+URZ], RZ ;  /* 0x000000ff00ff79a7 */ /* 0x0003e600081004ff */
[----:B------:R-:W-:-:S04]  /*2530*/  @UP1 UMOV UR41, UR5 ;  /* 0x0000000500291c82 */ /* 0x000fc80008000000 */
[----:B------:R-:W-:-:S04]  /*2540*/  @UP1 UMOV UR43, UR6 ;  /* 0x00000006002b1c82 */ /* 0x000fc80008000000 */
[----:B------:R-:W-:Y:S01]  /*2550*/  @UP1 UMOV UR36, UR4 ;  /* 0x0000000400241c82 */ /* 0x000fe20008000000 */
[----:B------:R-:W-:Y:S05]  /*2560*/  BRA.U !UP0, `(.L_x_44) ;  /* 0x0000000108d47547 */ /* 0x000fea000b800000 */
[----:B------:R-:W2:Y:S01]  /*2570*/  LDCU.128 UR12, c[0x0][0xb10] ;  /* 0x00016200ff0c77ac */ /* 0x000ea20008000c00 */
[----:B------:R-:W4:Y:S01]  /*2580*/  LDCU UR22, c[0x0][0xb20] ;  /* 0x00016400ff1677ac */ /* 0x000f220008000800 */
[----:B------:R-:W3:Y:S01]  /*2590*/  LDCU UR20, c[0x0][0xb0c] ;  /* 0x00016180ff1477ac */ /* 0x000ee20008000800 */
[----:B------:R-:W1:Y:S01]  /*25a0*/  LDCU.64 UR8, c[0x0][0xb28] ;  /* 0x00016500ff0877ac */ /* 0x000e620008000a00 */
[----:B------:R-:W-:Y:S02]  /*25b0*/  UISETP.NE.AND UP3, UPT, UR42, 0x1, UPT ;  /* 0x000000012a00788c */ /* 0x000fe4000bf65270 */
[----:B--2---:R-:W-:Y:S02]  /*25c0*/  UIMAD.WIDE.U32 UR6, UR48, UR15, URZ ;  /* 0x0000000f300672a5 */ /* 0x004fe4000f8e00ff */
[----:B------:R-:W-:Y:S02]  /*25d0*/  UIMAD.WIDE.U32 UR4, UR49, UR12, URZ ;  /* 0x0000000c310472a5 */ /* 0x000fe4000f8e00ff */
[----:B------:R-:W-:-:S02]  /*25e0*/  UISETP.NE.AND UP0, UPT, UR14, 0x1, UPT ;  /* 0x000000010e00788c */ /* 0x000fc4000bf05270 */
[----:B------:R-:W-:Y:S01]  /*25f0*/  UIMAD.WIDE.U32 UR18, UR41, UR15, URZ ;  /* 0x0000000f291272a5 */ /* 0x000fe2000f8e00ff */
[----:B------:R-:W-:Y:S02]  /*2600*/  UMOV UR6, UR7 ;  /* 0x0000000700067c82 */ /* 0x000fe40008000000 */
[----:B------:R-:W-:Y:S01]  /*2610*/  UMOV UR4, UR5 ;  /* 0x0000000500047c82 */ /* 0x000fe20008000000 */
[----:B----4-:R-:W-:Y:S02]  /*2620*/  USHF.R.U32.HI UR6, URZ, UR22, UR6 ;  /* 0x00000016ff067299 */ /* 0x010fe40008011606 */
[----:B---3--:R-:W-:Y:S02]  /*2630*/  UISETP.NE.AND UP2, UPT, UR20, 0x1, UPT ;  /* 0x000000011400788c */ /* 0x008fe4000bf45270 */
[----:B------:R-:W-:Y:S02]  /*2640*/  USHF.R.U32.HI UR4, URZ, UR13, UR4 ;  /* 0x0000000dff047299 */ /* 0x000fe40008011604 */
[----:B------:R-:W-:-:S02]  /*2650*/  USEL UR5, UR48, UR6, !UP0 ;  /* 0x0000000630057287 */ /* 0x000fc4000c000000 */
[----:B------:R-:W-:Y:S02]  /*2660*/  USEL UR6, UR49, UR4, !UP2 ;  /* 0x0000000431067287 */ /* 0x000fe4000d000000 */
[----:B-1----:R-:W-:Y:S01]  /*2670*/  UIMAD.WIDE.U32 UR10, UR5, UR8, URZ ;  /* 0x00000008050a72a5 */ /* 0x002fe2000f8e00ff */
[----:B------:R-:W-:Y:S01]  /*2680*/  UMOV UR4, UR19 ;  /* 0x0000001300047c82 */ /* 0x000fe20008000000 */
[----:B------:R-:W-:Y:S02]  /*2690*/  UIMAD.WIDE.U32 UR16, UR43, UR12, URZ ;  /* 0x0000000c2b1072a5 */ /* 0x000fe4000f8e00ff */
[----:B------:R-:W-:-:S03]  /*26a0*/  UIMAD.WIDE.U32 UR18, UR6, UR8, URZ ;  /* 0x00000008061272a5 */ /* 0x000fc6000f8e00ff */
[----:B------:R-:W-:Y:S01]  /*26b0*/  UMOV UR10, UR11 ;  /* 0x0000000b000a7c82 */ /* 0x000fe20008000000 */
[----:B------:R-:W-:Y:S02]  /*26c0*/  USHF.R.U32.HI UR4, URZ, UR22, UR4 ;  /* 0x00000016ff047299 */ /* 0x000fe40008011604 */
[----:B------:R-:W-:Y:S01]  /*26d0*/  @UP3 USHF.R.U32.HI UR5, URZ, UR9, UR10 ;  /* 0x00000009ff053299 */ /* 0x000fe2000801160a */
[----:B------:R-:W-:Y:S01]  /*26e0*/  UMOV UR16, UR17 ;  /* 0x0000001100107c82 */ /* 0x000fe20008000000 */
[----:B------:R-:W-:Y:S01]  /*26f0*/  UMOV UR18, UR19 ;  /* 0x0000001300127c82 */ /* 0x000fe20008000000 */
[----:B------:R-:W-:Y:S02]  /*2700*/  USHF.R.U32.HI UR13, URZ, UR13, UR16 ;  /* 0x0000000dff0d7299 */ /* 0x000fe40008011610 */
[----:B------:R-:W-:Y:S02]  /*2710*/  USEL UR4, UR41, UR4, !UP0 ;  /* 0x0000000429047287 */ /* 0x000fe4000c000000 */
[----:B------:R-:W-:-:S02]  /*2720*/  @UP3 USHF.R.U32.HI UR6, URZ, UR9, UR18 ;  /* 0x00000009ff063299 */ /* 0x000fc40008011612 */
[----:B------:R-:W-:Y:S02]  /*2730*/  UIMAD UR7, UR42, UR5, URZ ;  /* 0x000000052a0772a4 */ /* 0x000fe4000f8e02ff */
[----:B------:R-:W-:Y:S02]  /*2740*/  USEL UR5, UR43, UR13, !UP2 ;  /* 0x0000000d2b057287 */ /* 0x000fe4000d000000 */
[----:B------:R-:W-:Y:S02]  /*2750*/  UIMAD UR10, UR42, UR6, URZ ;  /* 0x000000062a0a72a4 */ /* 0x000fe4000f8e02ff */
[----:B------:R-:W-:Y:S02]  /*2760*/  UISETP.GE.AND UP0, UPT, UR4, UR7, UPT ;  /* 0x000000070400728c */ /* 0x000fe4000bf06270 */
[----:B------:R-:W-:Y:S02]  /*2770*/  UIMAD.WIDE.U32 UR12, UR4, UR8, URZ ;  /* 0x00000008040c72a5 */ /* 0x000fe4000f8e00ff */
[----:B------:R-:W-:-:S02]  /*2780*/  UISETP.GE.OR UP0, UPT, UR5, UR10, UP0 ;  /* 0x0000000a0500728c */ /* 0x000fc40008706670 */
        /* <DEDUP_REMOVED lines=19> */
.L_x_44:
[----:B------:R-:W2:Y:S02]  /*28c0*/  LDCU UR4, c[0x0][0xb30] ;  /* 0x00016600ff0477ac */ /* 0x000ea40008000800 */
[----:B--2---:R-:W-:-:S09]  /*28d0*/  UISETP.NE.AND UP0, UPT, UR4, 0x1, UPT ;  /* 0x000000010400788c */ /* 0x004fd2000bf05270 */
[----:B------:R-:W-:Y:S05]  /*28e0*/  BRA.U UP0, `(.L_x_45) ;  /* 0x0000000100447547 */ /* 0x000fea000b800000 */
[----:B------:R-:W2:Y:S01]  /*28f0*/  LDCU.128 UR8, c[0x0][0xb10] ;  /* 0x00016200ff0877ac */ /* 0x000ea20008000c00 */
[----:B------:R-:W4:Y:S01]  /*2900*/  LDCU UR12, c[0x0][0xb0c] ;  /* 0x00016180ff0c77ac */ /* 0x000f220008000800 */
[----:B------:R-:W1:Y:S01]  /*2910*/  LDCU UR13, c[0x0][0xb20] ;  /* 0x00016400ff0d77ac */ /* 0x000e620008000800 */
[----:B--2---:R-:W-:Y:S02]  /*2920*/  UIMAD.WIDE.U32 UR6, UR43, UR8, URZ ;  /* 0x000000082b0672a5 */ /* 0x004fe4000f8e00ff */
[----:B------:R-:W-:Y:S02]  /*2930*/  UIMAD.WIDE.U32 UR4, UR41, UR11, URZ ;  /* 0x0000000b290472a5 */ /* 0x000fe4000f8e00ff */
[----:B----4-:R-:W-:Y:S02]  /*2940*/  UISETP.NE.AND UP2, UPT, UR12, 0x1, UPT ;  /* 0x000000010c00788c */ /* 0x010fe4000bf45270 */
[----:B------:R-:W-:Y:S01]  /*2950*/  UISETP.NE.AND UP0, UPT, UR10, 0x1, UPT ;  /* 0x000000010a00788c */ /* 0x000fe2000bf05270 */
[----:B------:R-:W-:-:S02]  /*2960*/  UMOV UR6, UR7 ;  /* 0x0000000700067c82 */ /* 0x000fc40008000000 */
[----:B------:R-:W-:Y:S01]  /*2970*/  UMOV UR4, UR5 ;  /* 0x0000000500047c82 */ /* 0x000fe20008000000 */
[----:B------:R-:W-:Y:S02]  /*2980*/  USHF.R.U32.HI UR9, URZ, UR9, UR6 ;  /* 0x00000009ff097299 */ /* 0x000fe40008011606 */
[----:B-1----:R-:W-:Y:S02]  /*2990*/  USHF.R.U32.HI UR4, URZ, UR13, UR4 ;  /* 0x0000000dff047299 */ /* 0x002fe40008011604 */
[----:B------:R-:W-:Y:S02]  /*29a0*/  USEL UR5, UR43, UR9, !UP2 ;  /* 0x000000092b057287 */ /* 0x000fe4000d000000 */
[----:B------:R-:W-:-:S04]  /*29b0*/  USEL UR4, UR41, UR4, !UP0 ;  /* 0x0000000429047287 */ /* 0x000fc8000c000000 */
[----:B------:R-:W-:Y:S02]  /*29c0*/  UIADD3 UR6, UPT, UPT, UR5, -UR4, URZ ;  /* 0x8000000405067290 */ /* 0x000fe4000fffe0ff */
[----:B------:R-:W-:Y:S02]  /*29d0*/  UIADD3 UR4, UPT, UPT, -UR5, UR4, URZ ;  /* 0x0000000405047290 */ /* 0x000fe4000fffe1ff */
[----:B------:R-:W-:Y:S02]  /*29e0*/  UIMAD UR41, UR6, UR10, UR41 ;  /* 0x0000000a062972a4 */ /* 0x000fe4000f8e0229 */
[----:B------:R-:W-:-:S12]  /*29f0*/  UIMAD UR43, UR4, UR12, UR43 ;  /* 0x0000000c042b72a4 */ /* 0x000fd8000f8e022b */
.L_x_45:
[----:B------:R-:W-:Y:S01]  /*2a00*/  VIADD R11, R11, 0x1 ;  /* 0x000000010b0b7836 */ /* 0x000fe20000000000 */
[----:B------:R-:W-:Y:S01]  /*2a10*/  R2UR UR4, R47 ;  /* 0x000000002f0472ca */ /* 0x000fe200000e0000 */
[----:B------:R-:W-:Y:S01]  /*2a20*/  UIADD3 UR16, UPT, UPT, UR43, UR63, URZ ;  /* 0x0000003f2b107290 */ /* 0x000fe2000fffe0ff */
[----:B------:R-:W-:Y:S02]  /*2a30*/  PLOP3.LUT P2, PT, PT, PT, PT, 0x80, 0x8 ;  /* 0x000000000008781c */ /* 0x000fe40003f4f070 */
[----:B------:R-:W-:-:S04]  /*2a40*/  ISETP.NE.AND P0, PT, R11, 0x2, PT ;  /* 0x000000020b00780c */ /* 0x000fc80003f05270 */
[----:B-1----:R-:W-:Y:S02]  /*2a50*/  SEL R0, RZ, 0x1, P0 ;  /* 0x00000001ff007807 */ /* 0x002fe40000000000 */
[----:B------:R-:W-:Y:S02]  /*2a60*/  SEL R11, R11, RZ, P0 ;  /* 0x000000ff0b0b7207 */ /* 0x000fe40000000000 */
[----:B------:R-:W-:Y:S01]  /*2a70*/  LOP3.LUT R10, R10, R0, RZ, 0x3c, !PT ;  /* 0x000000000a0a7212 */ /* 0x000fe200078e3cff */
[----:B------:R-:W-:Y:S01]  /*2a80*/  UIADD3 UR20, UPT, UPT, UR41, UR4, URZ ;  /* 0x0000000429147290 */ /* 0x000fe2000fffe0ff */
[----:B------:R-:W-:Y:S11]  /*2a90*/  BRA.U UP1, `(.L_x_46) ;  /* 0xffffffed01a47547 */ /* 0x000ff6000b83ffff */
[----:B------:R-:W-:Y:S01]  /*2aa0*/  UIADD3 UR21, UPT, UPT, UR21, 0x18, URZ ;  /* 0x0000001815157890 */ /* 0x000fe2000fffe0ff */
[----:B------:R-:W-:-:S03]  /*2ab0*/  SHF.L.U32 R2, R12, 0x1f, RZ ;  /* 0x0000001f0c027819 */ /* 0x000fc600000006ff */
[----:B------:R-:W-:-:S09]  /*2ac0*/  ULEA UR4, UR29, UR21, 0x3 ;  /* 0x000000151d047291 */ /* 0x000fd2000f8e18ff */
[----:B------:R-:W1:Y:S02]  /*2ad0*/  SYNCS.PHASECHK.TRANS64.TRYWAIT P0, [UR4], R2 ;  /* 0x00000002ff0075a7 */ /* 0x000e640008001104 */
[----:B-1----:R-:W-:Y:S05]  /*2ae0*/  @!P0 BRA `(.L_x_47) ;  /* 0x0000006000248947 */ /* 0x002fea0003800000 */
.L_x_146:
[----:B------:R-:W-:-:S04]  /*2af0*/  UIADD3 UR4, UPT, UPT, UR29, 0x1, URZ ;  /* 0x000000011d047890 */ /* 0x000fc8000fffe0ff */
[----:B------:R-:W-:-:S04]  /*2b00*/  UISETP.NE.AND UP0, UPT, UR4, 0x3, UPT ;  /* 0x000000030400788c */ /* 0x000fc8000bf05270 */
[----:B------:R-:W-:Y:S02]  /*2b10*/  USEL UR6, URZ, 0x1, UP0 ;  /* 0x00000001ff067887 */ /* 0x000fe40008000000 */
[----:B------:R-:W-:-:S04]  /*2b20*/  USEL UR4, UR4, URZ, UP0 ;  /* 0x000000ff04047287 */ /* 0x000fc80008000000 */
[----:B------:R-:W-:Y:S01]  /*2b30*/  ULEA UR5, UR4, UR21, 0x3 ;  /* 0x0000001504057291 */ /* 0x000fe2000f8e18ff */
[----:B------:R-:W-:-:S04]  /*2b40*/  LOP3.LUT R12, R12, UR6, RZ, 0x3c, !PT ;  /* 0x000000060c0c7c12 */ /* 0x000fc8000f8e3cff */
[----:B-1----:R-:W-:-:S04]  /*2b50*/  SHF.L.U32 R2, R12, 0x1f, RZ ;  /* 0x0000001f0c027819 */ /* 0x002fc800000006ff */
[----:B------:R-:W1:Y:S02]  /*2b60*/  SYNCS.PHASECHK.TRANS64.TRYWAIT P0, [UR5], R2 ;  /* 0x00000002ff0075a7 */ /* 0x000e640008001105 */
[----:B-1----:R-:W-:Y:S05]  /*2b70*/  @!P0 BRA `(.L_x_48) ;  /* 0x0000006000188947 */ /* 0x002fea0003800000 */
.L_x_148:
[----:B------:R-:W-:-:S04]  /*2b80*/  UIADD3 UR4, UPT, UPT, UR4, 0x1, URZ ;  /* 0x0000000104047890 */ /* 0x000fc8000fffe0ff */
[----:B------:R-:W-:-:S04]  /*2b90*/  UISETP.NE.AND UP0, UPT, UR4, 0x3, UPT ;  /* 0x000000030400788c */ /* 0x000fc8000bf05270 */
[----:B------:R-:W-:Y:S02]  /*2ba0*/  USEL UR5, URZ, 0x1, UP0 ;  /* 0x00000001ff057887 */ /* 0x000fe40008000000 */
[----:B------:R-:W-:-:S04]  /*2bb0*/  USEL UR4, UR4, URZ, UP0 ;  /* 0x000000ff04047287 */ /* 0x000fc80008000000 */
[----:B------:R-:W-:Y:S01]  /*2bc0*/  ULEA UR4, UR4, UR21, 0x3 ;  /* 0x0000001504047291 */ /* 0x000fe2000f8e18ff */
[----:B-1----:R-:W-:-:S04]  /*2bd0*/  LOP3.LUT R2, R12, UR5, RZ, 0x3c, !PT ;  /* 0x000000050c027c12 */ /* 0x002fc8000f8e3cff */
[----:B------:R-:W-:Y:S01]  /*2be0*/  SHF.L.U32 R2, R2, 0x1f, RZ ;  /* 0x0000001f02027819 */ /* 0x000fe200000006ff */
[----:B------:R-:W-:-:S07]  /*2bf0*/  IMAD.U32 R0, RZ, RZ, UR4 ;  /* 0x00000004ff007e24 */ /* 0x000fce000f8e00ff */
.L_x_49:
[----:B-1----:R1:W2:Y:S02]  /*2c00*/  SYNCS.PHASECHK.TRANS64.TRYWAIT P0, [R0+URZ], R2 ;  /* 0x00000002000075a7 */ /* 0x0022a400080011ff */
[----:B--2---:R-:W-:Y:S05]  /*2c10*/  @!P0 NANOSLEEP.SYNCS 0x989680 ;  /* 0x009896800000895d */ /* 0x004fea0003900000 */
[----:B------:R-:W2:Y:S02]  /*2c20*/  @!P0 SYNCS.PHASECHK.TRANS64 P0, [R0+URZ], R2 ;  /* 0x00000002000085a7 */ /* 0x000ea400080010ff */
[----:B--2---:R-:W-:Y:S05]  /*2c30*/  @P0 EXIT ;  /* 0x000000000000094d */ /* 0x004fea0003800000 */
[----:B------:R-:W-:Y:S05]  /*2c40*/  BRA `(.L_x_49) ;  /* 0xfffffffc00ec7947 */ /* 0x000fea000383ffff */
.L_x_22:
[----:B------:R-:W-:-:S04]  /*2c50*/  UISETP.NE.AND UP0, UPT, UR52, URZ, UPT ;  /* 0x000000ff3400728c */ /* 0x000fc8000bf05270 */
[----:B------:R-:W-:-:S09]  /*2c60*/  UISETP.NE.OR UP0, UPT, UR17, 0x1, UP0 ;  /* 0x000000011100788c */ /* 0x000fd20008705670 */
[----:B------:R-:W-:Y:S05]  /*2c70*/  BRA.U UP0, `(.L_x_50) ;  /* 0x0000000500487547 */ /* 0x000fea000b800000 */
[----:B------:R-:W-:Y:S01]  /*2c80*/  ISETP.GE.U32.AND P2, PT, R0, 0x4, PT ;  /* 0x000000040000780c */ /* 0x000fe20003f46070 */
[----:B------:R-:W-:Y:S01]  /*2c90*/  IMAD.MOV.U32 R12, RZ, RZ, 0x1 ;  /* 0x00000001ff0c7424 */ /* 0x000fe200078e00ff */
[----:B------:R-:W-:Y:S02]  /*2ca0*/  CS2R R10, SRZ ;  /* 0x00000000000a7805 */ /* 0x000fe4000001ff00 */
[----:B------:R-:W-:Y:S01]  /*2cb0*/  CS2R R8, SRZ ;  /* 0x0000000000087805 */ /* 0x000fe2000001ff00 */
[----:B------:R-:W-:Y:S01]  /*2cc0*/  UMOV UR6, 0x400 ;  /* 0x0000040000067882 */ /* 0x000fe20000000000 */
[----:B------:R-:W-:Y:S01]  /*2cd0*/  UMOV UR5, URZ ;  /* 0x000000ff00057c82 */ /* 0x000fe20008000000 */
[----:B------:R-:W-:-:S12]  /*2ce0*/  ULEA UR6, UR52, UR6, 0x18 ;  /* 0x0000000634067291 */ /* 0x000fd8000f8ec0ff */
.L_x_54:
[----:B------:R-:W-:Y:S02]  /*2cf0*/  LEA R2, R8, UR6, 0x3 ;  /* 0x0000000608027c11 */ /* 0x000fe4000f8e18ff */
[----:B------:R-:W-:-:S03]  /*2d00*/  SHF.L.U32 R4, R9, 0x1f, RZ ;  /* 0x0000001f09047819 */ /* 0x000fc600000006ff */
[----:B------:R-:W-:Y:S01]  /*2d10*/  VIADD R5, R2, 0xf0 ;  /* 0x000000f002057836 */ /* 0x000fe20000000000 */
[----:B------:R-:W2:Y:S02]  /*2d20*/  SYNCS.PHASECHK.TRANS64.TRYWAIT P0, [R2+URZ+0xe0], R4 ;  /* 0x0000e004020075a7 */ /* 0x000ea400080011ff */
[----:B--2---:R-:W-:Y:S05]  /*2d30*/  @!P0 BRA `(.L_x_51) ;  /* 0x0000005c00c08947 */ /* 0x004fea0003800000 */
.L_x_149:
[----:B------:R-:W-:Y:S01]  /*2d40*/  ULEA UR4, UR5, UR6, 0x3 ;  /* 0x0000000605047291 */ /* 0x000fe2000f8e18ff */
[----:B--2---:R-:W-:Y:S01]  /*2d50*/  PRMT R2, RZ, 0x654, R5 ;  /* 0x00000654ff027816 */ /* 0x004fe20000000005 */
[----:B------:R-:W-:Y:S01]  /*2d60*/  @!P2 IMAD.MOV.U32 R4, RZ, RZ, 0x10 ;  /* 0x00000010ff04a424 */ /* 0x000fe200078e00ff */
[----:B------:R-:W-:Y:S01]  /*2d70*/  SHF.L.U32 R5, R12, 0x1f, RZ ;  /* 0x0000001f0c057819 */ /* 0x000fe200000006ff */
[----:B------:R-:W-:Y:S01]  /*2d80*/  UIADD3 UR7, UPT, UPT, UR4, 0x80, URZ ;  /* 0x0000008004077890 */ /* 0x000fe2000fffe0ff */
[----:B------:R2:W-:Y:S05]  /*2d90*/  SYNCS.ARRIVE.TRANS64.RED.A1T0 RZ, [R2+URZ], RZ ;  /* 0x000000ff02ff79a7 */ /* 0x0005ea00081004ff */
[----:B------:R-:W-:Y:S01]  /*2da0*/  IMAD.U32 R6, RZ, RZ, UR7 ;  /* 0x00000007ff067e24 */ /* 0x000fe2000f8e00ff */
[----:B------:R-:W3:Y:S04]  /*2db0*/  SYNCS.PHASECHK.TRANS64.TRYWAIT P0, [UR4+0x90], R5 ;  /* 0x00009005ff0075a7 */ /* 0x000ee80008001104 */
[----:B------:R-:W-:Y:S01]  /*2dc0*/  PRMT R6, R0, 0x654, R6 ;  /* 0x0000065400067816 */ /* 0x000fe20000000006 */
[----:B--23--:R-:W-:Y:S06]  /*2dd0*/  @!P0 BRA `(.L_x_52) ;  /* 0x0000005c00ac8947 */ /* 0x00cfec0003800000 */
.L_x_151:
[----:B------:R-:W-:Y:S01]  /*2de0*/  ULEA UR8, UR5, UR6, 0x4 ;  /* 0x0000000605087291 */ /* 0x000fe2000f8e20ff */
[----:B------:R-:W-:Y:S01]  /*2df0*/  SEL R3, R6, R3, !P2 ;  /* 0x0000000306037207 */ /* 0x000fe20005000000 */
[----:B------:R-:W-:Y:S01]  /*2e00*/  UIADD3 UR9, UPT, UPT, UR4, 0x80, URZ ;  /* 0x0000008004097890 */ /* 0x000fe2000fffe0ff */
[----:B--2---:R-:W-:Y:S01]  /*2e10*/  LEA R2, R11, UR6, 0x3 ;  /* 0x000000060b027c11 */ /* 0x004fe2000f8e18ff */
[----:B------:R-:W-:Y:S01]  /*2e20*/  UIADD3 UR8, UPT, UPT, UR8, 0x110, URZ ;  /* 0x0000011008087890 */ /* 0x000fe2000fffe0ff */
[----:B------:R2:W-:Y:S01]  /*2e30*/  @!P2 SYNCS.ARRIVE.TRANS64.RED RZ, [R3+URZ], R4 ;  /* 0x0000000403ffa9a7 */ /* 0x0005e200080004ff */
[----:B------:R-:W-:Y:S01]  /*2e40*/  UIADD3 UR4, UPT, UPT, UR5, 0x1, URZ ;  /* 0x0000000105047890 */ /* 0x000fe2000fffe0ff */
[----:B------:R-:W-:-:S03]  /*2e50*/  VIADD R8, R8, 0x1 ;  /* 0x0000000108087836 */ /* 0x000fc60000000000 */
[----:B------:R-:W-:Y:S02]  /*2e60*/  UISETP.NE.AND UP0, UPT, UR4, 0x2, UPT ;  /* 0x000000020400788c */ /* 0x000fe4000bf05270 */
[----:B------:R-:W-:Y:S01]  /*2e70*/  ISETP.NE.AND P0, PT, R8, 0x2, PT ;  /* 0x000000020800780c */ /* 0x000fe20003f05270 */
[----:B------:R-:W-:Y:S06]  /*2e80*/  UGETNEXTWORKID.BROADCAST [UR8], [UR9] ;  /* 0x00000000080073ca */ /* 0x000fec0008000100 */
[----:B------:R-:W-:Y:S02]  /*2e90*/  USEL UR7, URZ, 0x1, UP0 ;  /* 0x00000001ff077887 */ /* 0x000fe40008000000 */
[----:B------:R-:W-:-:S04]  /*2ea0*/  USEL UR5, UR4, URZ, UP0 ;  /* 0x000000ff04057287 */ /* 0x000fc80008000000 */
[----:B------:R-:W-:Y:S02]  /*2eb0*/  LOP3.LUT R12, R12, UR7, RZ, 0x3c, !PT ;  /* 0x000000070c0c7c12 */ /* 0x000fe4000f8e3cff */
[----:B--2---:R-:W-:-:S04]  /*2ec0*/  SHF.L.U32 R4, R10, 0x1f, RZ ;  /* 0x0000001f0a047819 */ /* 0x004fc800000006ff */
[----:B------:R-:W2:Y:S02]  /*2ed0*/  SYNCS.PHASECHK.TRANS64.TRYWAIT P1, [R2+URZ+0x80], R4 ;  /* 0x00008004020075a7 */ /* 0x000ea400080211ff */
[----:B--2---:R-:W-:Y:S05]  /*2ee0*/  @!P1 BRA `(.L_x_53) ;  /* 0x0000005c00809947 */ /* 0x004fea0003800000 */
.L_x_152:
[C---:B--2---:R-:W-:Y:S01]  /*2ef0*/  LEA R4, R11.reuse, UR6, 0x4 ;  /* 0x000000060b047c11 */ /* 0x044fe2000f8e20ff */
[----:B------:R-:W-:Y:S01]  /*2f00*/  VIADD R2, R2, 0x90 ;  /* 0x0000009002027836 */ /* 0x000fe20000000000 */
[----:B------:R-:W-:Y:S01]  /*2f10*/  SEL R8, R8, RZ, P0 ;  /* 0x000000ff08087207 */ /* 0x000fe20000000000 */
[----:B------:R-:W-:-:S03]  /*2f20*/  VIADD R11, R11, 0x1 ;  /* 0x000000010b0b7836 */ /* 0x000fc60000000000 */
[----:B------:R-:W2:Y:S01]  /*2f30*/  LDS.128 R4, [R4+0x110] ;  /* 0x0001100004047984 */ /* 0x000ea20000000c00 */
[----:B------:R-:W-:Y:S02]  /*2f40*/  PRMT R2, RZ, 0x654, R2 ;  /* 0x00000654ff027816 */ /* 0x000fe40000000002 */
[C---:B------:R-:W-:Y:S01]  /*2f50*/  ISETP.NE.AND P1, PT, R11.reuse, 0x2, PT ;  /* 0x000000020b00780c */ /* 0x040fe20003f25270 */
[----:B------:R-:W-:Y:S01]  /*2f60*/  @!PT LDS RZ, [RZ] ;  /* 0x00000000fffff984 */ /* 0x000fe20000000800 */
[----:B------:R-:W-:Y:S01]  /*2f70*/  @!PT LDS RZ, [RZ] ;  /* 0x00000000fffff984 */ /* 0x000fe20000000800 */
[----:B------:R-:W-:Y:S01]  /*2f80*/  @!PT LDS RZ, [RZ] ;  /* 0x00000000fffff984 */ /* 0x000fe20000000800 */
[----:B------:R-:W-:Y:S01]  /*2f90*/  @!PT LDS RZ, [RZ] ;  /* 0x00000000fffff984 */ /* 0x000fe20000000800 */
[----:B------:R3:W-:Y:S06]  /*2fa0*/  MEMBAR.ALL.CTA ;  /* 0x0000000000007992 */ /* 0x0007ec0000008000 */
[----:B---3--:R-:W3:Y:S01]  /*2fb0*/  FENCE.VIEW.ASYNC.S ;  /* 0x00000000000073c6 */ /* 0x008ee20000000000 */
[----:B------:R-:W-:Y:S01]  /*2fc0*/  SEL R11, R11, RZ, P1 ;  /* 0x000000ff0b0b7207 */ /* 0x000fe20000800000 */
[----:B---3--:R3:W-:Y:S01]  /*2fd0*/  SYNCS.ARRIVE.TRANS64.RED.A1T0 RZ, [R2+URZ], RZ ;  /* 0x000000ff02ff79a7 */ /* 0x0087e200081004ff */
[----:B--2---:R-:W-:-:S02]  /*2fe0*/  LOP3.LUT P3, RZ, R6, 0x1, RZ, 0xc0, !PT ;  /* 0x0000000106ff7812 */ /* 0x004fc4000786c0ff */
[----:B------:R-:W-:-:S04]  /*2ff0*/  SEL R4, RZ, 0x1, P1 ;  /* 0x00000001ff047807 */ /* 0x000fc80000800000 */
[----:B------:R-:W-:Y:S02]  /*3000*/  LOP3.LUT R10, R10, R4, RZ, 0x3c, !PT ;  /* 0x000000040a0a7212 */ /* 0x000fe400078e3cff */
[----:B---3--:R-:W-:-:S04]  /*3010*/  SEL R2, RZ, 0x1, P0 ;  /* 0x00000001ff027807 */ /* 0x008fc80000000000 */
[----:B------:R-:W-:Y:S01]  /*3020*/  LOP3.LUT R9, R9, R2, RZ, 0x3c, !PT ;  /* 0x0000000209097212 */ /* 0x000fe200078e3cff */
[----:B------:R-:W-:Y:S06]  /*3030*/  @P3 BRA `(.L_x_54) ;  /* 0xfffffffc002c3947 */ /* 0x000fec000383ffff */
[----:B------:R-:W-:Y:S01]  /*3040*/  ULEA UR4, UR5, UR6, 0x3 ;  /* 0x0000000605047291 */ /* 0x000fe2000f8e18ff */
[----:B------:R-:W-:-:S08]  /*3050*/  SHF.L.U32 R2, R12, 0x1f, RZ ;  /* 0x0000001f0c027819 */ /* 0x000fd000000006ff */
[----:B------:R-:W2:Y:S02]  /*3060*/  SYNCS.PHASECHK.TRANS64 P0, [UR4+0x90], R2 ;  /* 0x00009002ff0075a7 */ /* 0x000ea40008001004 */
[----:B--2---:R-:W-:Y:S05]  /*3070*/  @P0 BRA `(.L_x_55) ;  /* 0x0000000000080947 */ /* 0x004fea0003800000 */
[----:B------:R-:W2:Y:S02]  /*3080*/  SYNCS.PHASECHK.TRANS64.TRYWAIT P0, [UR4+0x90], R2 ;  /* 0x00009002ff0075a7 */ /* 0x000ea40008001104 */
[----:B--2---:R-:W-:Y:S05]  /*3090*/  @!P0 BRA `(.L_x_56) ;  /* 0x0000005c00288947 */ /* 0x004fea0003800000 */
.L_x_55:
[----:B------:R-:W-:-:S04]  /*30a0*/  UIADD3 UR7, UPT, UPT, UR5, 0x1, URZ ;  /* 0x0000000105077890 */ /* 0x000fc8000fffe0ff */
[----:B------:R-:W-:-:S04]  /*30b0*/  UISETP.NE.AND UP0, UPT, UR7, 0x2, UPT ;  /* 0x000000020700788c */ /* 0x000fc8000bf05270 */
[----:B------:R-:W-:Y:S02]  /*30c0*/  USEL UR8, URZ, 0x1, UP0 ;  /* 0x00000001ff087887 */ /* 0x000fe40008000000 */
[----:B------:R-:W-:-:S04]  /*30d0*/  USEL UR7, UR7, URZ, UP0 ;  /* 0x000000ff07077287 */ /* 0x000fc80008000000 */
[----:B------:R-:W-:Y:S01]  /*30e0*/  ULEA UR7, UR7, UR6, 0x3 ;  /* 0x0000000607077291 */ /* 0x000fe2000f8e18ff */
[----:B--2---:R-:W-:-:S04]  /*30f0*/  LOP3.LUT R2, R12, UR8, RZ, 0x3c, !PT ;  /* 0x000000080c027c12 */ /* 0x004fc8000f8e3cff */
[----:B------:R-:W-:-:S04]  /*3100*/  SHF.L.U32 R0, R2, 0x1f, RZ ;  /* 0x0000001f02007819 */ /* 0x000fc800000006ff */
[----:B------:R-:W2:Y:S02]  /*3110*/  SYNCS.PHASECHK.TRANS64 P0, [UR7+0x90], R0 ;  /* 0x00009000ff0075a7 */ /* 0x000ea40008001007 */
[----:B-12---:R-:W-:Y:S05]  /*3120*/  @P0 EXIT ;  /* 0x000000000000094d */ /* 0x006fea0003800000 */
[----:B------:R-:W-:Y:S02]  /*3130*/  SHF.L.U32 R2, R2, 0x1f, RZ ;  /* 0x0000001f02027819 */ /* 0x000fe400000006ff */
[----:B------:R-:W-:-:S07]  /*3140*/  MOV R0, UR7 ;  /* 0x0000000700007c02 */ /* 0x000fce0008000f00 */
.L_x_57:
[----:B-1----:R1:W2:Y:S02]  /*3150*/  SYNCS.PHASECHK.TRANS64.TRYWAIT P0, [R0+URZ+0x90], R2 ;  /* 0x00009002000075a7 */ /* 0x0022a400080011ff */
[----:B--2---:R-:W-:Y:S05]  /*3160*/  @!P0 NANOSLEEP.SYNCS 0x989680 ;  /* 0x009896800000895d */ /* 0x004fea0003900000 */
[----:B------:R-:W2:Y:S02]  /*3170*/  @!P0 SYNCS.PHASECHK.TRANS64 P0, [R0+URZ+0x90], R2 ;  /* 0x00009002000085a7 */ /* 0x000ea400080010ff */
[----:B--2---:R-:W-:Y:S05]  /*3180*/  @P0 EXIT ;  /* 0x000000000000094d */ /* 0x004fea0003800000 */
[----:B------:R-:W-:Y:S05]  /*3190*/  BRA `(.L_x_57) ;  /* 0xfffffffc00ec7947 */ /* 0x000fea000383ffff */
.L_x_50:
[----:B------:R-:W-:Y:S05]  /*31a0*/  BRA.U UP4, `(.L_x_58) ;  /* 0x0000001104447547 */ /* 0x000fea000b800000 */
[----:B------:R-:W-:Y:S01]  /*31b0*/  UMOV UR4, 0x40 ;  /* 0x0000004000047882 */ /* 0x000fe20000000000 */
[----:B------:R-:W-:Y:S01]  /*31c0*/  NOP ;  /* 0x0000000000007918 */ /* 0x000fe20000000000 */
[----:B------:R-:W-:Y:S01]  /*31d0*/  ULEA UR5, UR52, UR4, 0x18 ;  /* 0x0000000434057291 */ /* 0x000fe2000f8ec0ff */
[----:B------:R-:W-:Y:S02]  /*31e0*/  UMOV UR6, 0x400 ;  /* 0x0000040000067882 */ /* 0x000fe40000000000 */
[----:B------:R-:W-:-:S06]  /*31f0*/  ULEA UR6, UR52, UR6, 0x18 ;  /* 0x0000000634067291 */ /* 0x000fcc000f8ec0ff */
[----:B------:R-:W2:Y:S02]  /*3200*/  LDS.U8 R0, [UR5+0x1c] ;  /* 0x00001c05ff007984 */ /* 0x000ea40008000000 */
[----:B--2---:R-:W-:-:S13]  /*3210*/  ISETP.NE.AND P0, PT, R0, RZ, PT ;  /* 0x000000ff0000720c */ /* 0x004fda0003f05270 */
[----:B------:R-:W-:Y:S05]  /*3220*/  @P0 BRA `(.L_x_59) ;  /* 0x0000000000580947 */ /* 0x000fea0003800000 */
[----:B------:R-:W-:-:S13]  /*3230*/  ELECT P0, URZ, PT ;  /* 0x0000000000ff782f */ /* 0x000fda0003800000 */
[----:B------:R-:W-:Y:S05]  /*3240*/  @!P0 BRA `(.L_x_60) ;  /* 0x0000000000608947 */ /* 0x000fea0003800000 */
[----:B------:R-:W-:Y:S01]  /*3250*/  UMOV UR4, 0x10 ;  /* 0x0000001000047882 */ /* 0x000fe20000000000 */
[----:B------:R-:W-:Y:S01]  /*3260*/  HFMA2 R0, -RZ, RZ, 0, 5.9604644775390625e-08 ;  /* 0x00000001ff007431 */ /* 0x000fe200000001ff */
[----:B------:R-:W-:-:S03]  /*3270*/  MOV R3, 0xffff ;  /* 0x0000ffff00037802 */ /* 0x000fc60000000f00 */
[----:B------:R-:W-:Y:S04]  /*3280*/  DEPBAR.LE SB2, 0x36 ;  /* 0x0000ad800000791a */ /* 0x000fe80000000000 */
[----:B------:R-:W2:Y:S02]  /*3290*/  UTCATOMSWS.FIND_AND_SET.ALIGN UP0, UR4, UR4 ;  /* 0x00000004000475e3 */ /* 0x000ea40008000800 */
[----:B--2---:R-:W-:Y:S01]  /*32a0*/  MOV R4, UR4 ;  /* 0x0000000400047c02 */ /* 0x004fe20008000f00 */
[----:B------:R-:W-:Y:S06]  /*32b0*/  BRA.U UP0, `(.L_x_61) ;  /* 0x0000000100187547 */ /* 0x000fec000b800000 */
.L_x_62:
[----:B------:R-:W-:Y:S05]  /*32c0*/  NANOSLEEP 0x64 ;  /* 0x000000640000795d */ /* 0x000fea0003800000 */
[----:B------:R-:W-:-:S05]  /*32d0*/  UMOV UR4, 0x10 ;  /* 0x0000001000047882 */ /* 0x000fca0000000000 */
[----:B------:R-:W-:Y:S04]  /*32e0*/  DEPBAR.LE SB2, 0x36 ;  /* 0x0000ad800000791a */ /* 0x000fe80000000000 */
[----:B------:R-:W2:Y:S02]  /*32f0*/  UTCATOMSWS.FIND_AND_SET.ALIGN UP0, UR4, UR4 ;  /* 0x00000004000475e3 */ /* 0x000ea40008000800 */
[----:B--2---:R-:W-:Y:S01]  /*3300*/  MOV R4, UR4 ;  /* 0x0000000400047c02 */ /* 0x004fe20008000f00 */
[----:B------:R-:W-:Y:S05]  /*3310*/  BRA.U !UP0, `(.L_x_62) ;  /* 0xfffffffd08e87547 */ /* 0x000fea000b83ffff */
.L_x_61:
[-C--:B------:R-:W-:Y:S02]  /*3320*/  SHF.L.U32 R3, R3, R4.reuse, RZ ;  /* 0x0000000403037219 */ /* 0x080fe400000006ff */
[----:B------:R-:W-:Y:S01]  /*3330*/  SHF.L.U32 R0, R0, R4, RZ ;  /* 0x0000000400007219 */ /* 0x000fe200000006ff */
[----:B------:R-:W-:Y:S02]  /*3340*/  IMAD.SHL.U32 R4, R4, 0x20, RZ ;  /* 0x0000002004047824 */ /* 0x000fe400078e00ff */
[----:B------:R2:W-:Y:S04]  /*3350*/  ATOMS.OR RZ, [UR5+0x14], R3 ;  /* 0x00001403ffff798c */ /* 0x0005e8000b000005 */
[----:B------:R2:W-:Y:S04]  /*3360*/  ATOMS.OR RZ, [UR5+0x18], R0 ;  /* 0x00001800ffff798c */ /* 0x0005e8000b000005 */
[----:B------:R2:W-:Y:S01]  /*3370*/  STS [UR6+0x130], R4 ;  /* 0x00013004ff007988 */ /* 0x0005e20008000806 */
[----:B------:R-:W-:Y:S05]  /*3380*/  BRA `(.L_x_60) ;  /* 0x0000000000107947 */ /* 0x000fea0003800000 */
.L_x_59:
[----:B------:R-:W-:Y:S02]  /*3390*/  MOV R0, 0xffffffff ;  /* 0xffffffff00007802 */ /* 0x000fe40000000f00 */
[----:B------:R-:W-:-:S03]  /*33a0*/  MOV R4, 0x33d0 ;  /* 0x000033d000047802 */ /* 0x000fc60000000f00 */
[----:B------:R2:W-:Y:S04]  /*33b0*/  STS [UR6+0x130], R0 ;  /* 0x00013000ff007988 */ /* 0x0005e80008000806 */
[----:B-12--5:R-:W-:Y:S05]  /*33c0*/  CALL.REL.NOINC `($__internal_1_$__cuda_sm10x_tcgen05_guardrail_trap_phase_invalid_during_alloc) ;  /* 0x0000006000747944 */ /* 0x026fea0003c00000 */
.L_x_60:
[----:B------:R-:W-:Y:S05]  /*33d0*/  WARPSYNC.ALL ;  /* 0x0000000000007948 */ /* 0x000fea0003800000 */
[----:B------:R-:W3:Y:S01]  /*33e0*/  S2UR UR4, SR_CgaCtaId ;  /* 0x00000000000479c3 */ /* 0x000ee20000008800 */
[----:B------:R-:W-:Y:S01]  /*33f0*/  UMOV UR41, 0x400 ;  /* 0x0000040000297882 */ /* 0x000fe20000000000 */
[----:B------:R-:W-:-:S06]  /*3400*/  NOP ;  /* 0x0000000000007918 */ /* 0x000fcc0000000000 */
[----:B------:R-:W-:Y:S06]  /*3410*/  BAR.ARV 0x6, 0xa0 ;  /* 0x0182800000007b1d */ /* 0x000fec0000002000 */
[----:B------:R-:W4:Y:S01]  /*3420*/  LDCU UR6, c[0x0][0x38c] ;  /* 0x00007180ff0677ac */ /* 0x000f220008000800 */
[----:B------:R-:W-:Y:S01]  /*3430*/  LOP3.LUT R2, R2, 0xffff, RZ, 0xc0, !PT ;  /* 0x0000ffff02027812 */ /* 0x000fe200078ec0ff */
[----:B------:R-:W-:Y:S01]  /*3440*/  IMAD.MOV.U32 R11, RZ, RZ, 0x1 ;  /* 0x00000001ff0b7424 */ /* 0x000fe200078e00ff */
[----:B------:R-:W-:Y:S01]  /*3450*/  CS2R R8, SRZ ;  /* 0x0000000000087805 */ /* 0x000fe2000001ff00 */
[----:B------:R-:W1:Y:S01]  /*3460*/  LDCU UR7, c[0x0][0x38c] ;  /* 0x00007180ff0777ac */ /* 0x000e620008000800 */
[----:B------:R-:W-:Y:S01]  /*3470*/  R2UR UR42, R2 ;  /* 0x00000000022a72ca */ /* 0x000fe200000e0000 */
[----:B------:R-:W-:Y:S01]  /*3480*/  IMAD.MOV.U32 R10, RZ, RZ, RZ ;  /* 0x000000ffff0a7224 */ /* 0x000fe200078e00ff */
[----:B------:R-:W-:Y:S01]  /*3490*/  UMOV UR45, URZ ;  /* 0x000000ff002d7c82 */ /* 0x000fe20008000000 */
[----:B------:R-:W-:Y:S01]  /*34a0*/  UMOV UR39, URZ ;  /* 0x000000ff00277c82 */ /* 0x000fe20008000000 */
[----:B---3--:R-:W-:Y:S01]  /*34b0*/  ULEA UR41, UR4, UR41, 0x18 ;  /* 0x0000002904297291 */ /* 0x008fe2000f8ec0ff */
[----:B------:R-:W-:Y:S01]  /*34c0*/  UMOV UR62, 0x0 ;  /* 0x00000000003e7882 */ /* 0x000fe20000000000 */
[----:B------:R-:W-:-:S02]  /*34d0*/  UMOV UR63, 0x4200490 ;  /* 0x04200490003f7882 */ /* 0x000fc40000000000 */
[----:B------:R-:W-:Y:S02]  /*34e0*/  UIADD3 UR5, UPT, UPT, UR41, 0x4400, URZ ;  /* 0x0000440029057890 */ /* 0x000fe4000fffe0ff */
[----:B------:R-:W-:Y:S02]  /*34f0*/  UIADD3 UR4, UPT, UPT, UR41, 0x10400, URZ ;  /* 0x0001040029047890 */ /* 0x000fe4000fffe0ff */
[----:B----4-:R-:W-:Y:S01]  /*3500*/  UIADD3 UR6, UPT, UPT, UR6, 0x7f, URZ ;  /* 0x0000007f06067890 */ /* 0x010fe2000fffe0ff */
[----:B--2---:R-:W2:Y:S01]  /*3510*/  LDS R0, [UR41+0x130] ;  /* 0x00013029ff007984 */ /* 0x004ea20008000800 */
[----:B------:R-:W-:Y:S02]  /*3520*/  USHF.R.U32.HI UR5, URZ, 0x4, UR5 ;  /* 0x00000004ff057899 */ /* 0x000fe40008011605 */
[----:B------:R-:W-:Y:S02]  /*3530*/  USHF.R.S32.HI UR47, URZ, 0x1f, UR6 ;  /* 0x0000001fff2f7899 */ /* 0x000fe40008011406 */
[----:B------:R-:W-:-:S02]  /*3540*/  USHF.R.U32.HI UR4, URZ, 0x4, UR4 ;  /* 0x00000004ff047899 */ /* 0x000fc40008011604 */
[----:B------:R-:W-:Y:S02]  /*3550*/  ULEA.HI UR47, UR47, UR6, URZ, 0x7 ;  /* 0x000000062f2f7291 */ /* 0x000fe4000f8f38ff */
[----:B------:R-:W-:Y:S02]  /*3560*/  ULOP3.LUT UR5, UR5, 0x3fff, URZ, 0xc0, !UPT ;  /* 0x00003fff05057892 */ /* 0x000fe4000f8ec0ff */
[----:B------:R-:W-:Y:S02]  /*3570*/  USHF.R.S32.HI UR47, URZ, 0x7, UR47 ;  /* 0x00000007ff2f7899 */ /* 0x000fe4000801142f */
[----:B------:R-:W-:Y:S02]  /*3580*/  ULOP3.LUT UR4, UR4, 0x3fff, URZ, 0xc0, !UPT ;  /* 0x00003fff04047892 */ /* 0x000fe4000f8ec0ff */
[----:B------:R-:W-:Y:S01]  /*3590*/  UISETP.LT.AND UP0, UPT, UR47, 0x1, UPT ;  /* 0x000000012f00788c */ /* 0x000fe2000bf01270 */
[----:B------:R-:W-:Y:S01]  /*35a0*/  UMOV UR60, 0x0 ;  /* 0x00000000003c7882 */ /* 0x000fe20000000000 */
[----:B------:R-:W-:-:S02]  /*35b0*/  UMOV UR61, 0x4200490 ;  /* 0x04200490003d7882 */ /* 0x000fc40000000000 */
[----:B------:R-:W-:Y:S01]  /*35c0*/  USEL UR64, UR47, 0x1, !UP0 ;  /* 0x000000012f407887 */ /* 0x000fe2000c000000 */
[----:B------:R-:W-:Y:S01]  /*35d0*/  UMOV UR58, 0x0 ;  /* 0x00000000003a7882 */ /* 0x000fe20000000000 */
[----:B------:R-:W-:Y:S01]  /*35e0*/  UMOV UR59, 0x4200490 ;  /* 0x04200490003b7882 */ /* 0x000fe20000000000 */
[----:B------:R-:W-:Y:S01]  /*35f0*/  UMOV UR56, 0x0 ;  /* 0x0000000000387882 */ /* 0x000fe20000000000 */
[----:B------:R-:W-:Y:S01]  /*3600*/  UMOV UR57, 0x4200490 ;  /* 0x0420049000397882 */ /* 0x000fe20000000000 */
[----:B------:R-:W-:Y:S01]  /*3610*/  UMOV UR54, 0x0 ;  /* 0x0000000000367882 */ /* 0x000fe20000000000 */
[----:B------:R-:W-:Y:S01]  /*3620*/  UMOV UR55, 0x4200490 ;  /* 0x0420049000377882 */ /* 0x000fe20000000000 */
[----:B------:R-:W-:Y:S01]  /*3630*/  UMOV UR52, 0x0 ;  /* 0x0000000000347882 */ /* 0x000fe20000000000 */
[----:B------:R-:W-:Y:S01]  /*3640*/  UMOV UR53, 0x4200490 ;  /* 0x0420049000357882 */ /* 0x000fe20000000000 */
[----:B------:R-:W-:Y:S02]  /*3650*/  ULOP3.LUT UR43, UR5, 0x10000, URZ, 0xfc, !UPT ;  /* 0x00010000052b7892 */ /* 0x000fe4000f8efcff */
[----:B------:R-:W-:-:S02]  /*3660*/  ULOP3.LUT UR44, UR4, 0x10000, URZ, 0xfc, !UPT ;  /* 0x00010000042c7892 */ /* 0x000fc4000f8efcff */
[----:B------:R-:W-:Y:S02]  /*3670*/  UIADD3 UR64, UPT, UPT, -UR64, URZ, URZ ;  /* 0x000000ff40407290 */ /* 0x000fe4000fffe1ff */
[----:B-1----:R-:W-:Y:S01]  /*3680*/  UISETP.GE.AND UP4, UPT, UR7, 0x1, UPT ;  /* 0x000000010700788c */ /* 0x002fe2000bf86270 */
[----:B------:R-:W-:Y:S01]  /*3690*/  UMOV UR50, 0x0 ;  /* 0x0000000000327882 */ /* 0x000fe20000000000 */
[----:B------:R-:W-:Y:S01]  /*36a0*/  UMOV UR51, 0x4200490 ;  /* 0x0420049000337882 */ /* 0x000fe20000000000 */
[----:B------:R-:W-:Y:S01]  /*36b0*/  UMOV UR48, 0x0 ;  /* 0x0000000000307882 */ /* 0x000fe20000000000 */
[----:B--2---:R-:W-:Y:S01]  /*36c0*/  R2UR UR65, R0 ;  /* 0x00000000004172ca */ /* 0x004fe200000e0000 */
[----:B------:R-:W-:-:S14]  /*36d0*/  UMOV UR49, 0x4200490 ;  /* 0x0420049000317882 */ /* 0x000fdc0000000000 */
.L_x_69:
[----:B------:R-:W-:Y:S02]  /*36e0*/  LEA R0, R10, UR41, 0x3 ;  /* 0x000000290a007c11 */ /* 0x000fe4000f8e18ff */
[----:B------:R-:W-:Y:S02]  /*36f0*/  SHF.L.U32 R2, R9, 0x1f, RZ ;  /* 0x0000001f09027819 */ /* 0x000fe400000006ff */
[----:B------:R-:W-:Y:S01]  /*3700*/  PLOP3.LUT P0, PT, PT, PT, UP4, 0x80, 0x8 ;  /* 0x000000000008781c */ /* 0x000fe20003f0f048 */
[----:B------:R-:W-:Y:S01]  /*3710*/  VIADD R3, R0, 0x90 ;  /* 0x0000009000037836 */ /* 0x000fe20000000000 */
[----:B-1----:R-:W1:Y:S02]  /*3720*/  SYNCS.PHASECHK.TRANS64.TRYWAIT P1, [R0+URZ+0x80], R2 ;  /* 0x00008002000075a7 */ /* 0x002e6400080211ff */
[----:B-1-3--:R-:W-:Y:S09]  /*3730*/  @!P1 BRA `(.L_x_63) ;  /* 0x0000005400989947 */ /* 0x00aff20003800000 */
.L_x_154:
[----:B------:R-:W-:Y:S01]  /*3740*/  LEA R4, R10, UR41, 0x4 ;  /* 0x000000290a047c11 */ /* 0x000fe2000f8e20ff */
[----:B------:R-:W-:Y:S01]  /*3750*/  @UP4 ULEA UR4, UR39, UR41, 0x3 ;  /* 0x0000002927044291 */ /* 0x000fe2000f8e18ff */
[----:B------:R-:W-:Y:S01]  /*3760*/  PLOP3.LUT P2, PT, PT, PT, PT, 0x80, 0x8 ;  /* 0x000000000008781c */ /* 0x000fe20003f4f070 */
[----:B------:R-:W-:Y:S01]  /*3770*/  ULEA UR46, UR45, UR41, 0x3 ;  /* 0x000000292d2e7291 */ /* 0x000fe2000f8e18ff */
[----:B------:R-:W-:Y:S02]  /*3780*/  PRMT R3, RZ, 0x654, R3 ;  /* 0x00000654ff037816 */ /* 0x000fe40000000003 */
[----:B------:R-:W2:Y:S01]  /*3790*/  LDS.128 R4, [R4+0x110] ;  /* 0x0001100004047984 */ /* 0x000ea20000000c00 */
[----:B-1----:R-:W-:Y:S02]  /*37a0*/  @P0 SHF.L.U32 R2, R8, 0x1f, RZ ;  /* 0x0000001f08020819 */ /* 0x002fe400000006ff */
[----:B------:R-:W-:Y:S01]  /*37b0*/  SHF.L.U32 R0, R11, 0x1f, RZ ;  /* 0x0000001f0b007819 */ /* 0x000fe200000006ff */
[----:B------:R-:W-:Y:S01]  /*37c0*/  @!PT LDS RZ, [RZ] ;  /* 0x00000000fffff984 */ /* 0x000fe20000000800 */
[----:B------:R-:W-:Y:S01]  /*37d0*/  @!PT LDS RZ, [RZ] ;  /* 0x00000000fffff984 */ /* 0x000fe20000000800 */
[----:B------:R-:W-:Y:S01]  /*37e0*/  @!PT LDS RZ, [RZ] ;  /* 0x00000000fffff984 */ /* 0x000fe20000000800 */
[----:B------:R-:W-:Y:S01]  /*37f0*/  @!PT LDS RZ, [RZ] ;  /* 0x00000000fffff984 */ /* 0x000fe20000000800 */
[----:B------:R1:W-:Y:S06]  /*3800*/  MEMBAR.ALL.CTA ;  /* 0x0000000000007992 */ /* 0x0003ec0000008000 */
[----:B-1----:R-:W1:Y:S02]  /*3810*/  FENCE.VIEW.ASYNC.S ;  /* 0x00000000000073c6 */ /* 0x002e640000000000 */
[----:B-1----:R1:W-:Y:S01]  /*3820*/  SYNCS.ARRIVE.TRANS64.RED.A1T0 RZ, [R3+URZ], RZ ;  /* 0x000000ff03ff79a7 */ /* 0x0023e200081004ff */
[----:B------:R1:W3:Y:S01]  /*3830*/  @P0 SYNCS.PHASECHK.TRANS64.TRYWAIT P2, [UR4], R2 ;  /* 0x00000002ff0005a7 */ /* 0x0002e20008041104 */
[----:B------:R-:W-:Y:S01]  /*3840*/  ULEA.HI UR4, UR45, UR45, URZ, 0x1 ;  /* 0x0000002d2d047291 */ /* 0x000fe2000f8f08ff */
[----:B--2---:R-:W-:-:S03]  /*3850*/  LOP3.LUT P1, RZ, R6, 0x1, RZ, 0xc0, !PT ;  /* 0x0000000106ff7812 */ /* 0x004fc6000782c0ff */
[----:B------:R-:W-:Y:S02]  /*3860*/  USHF.L.U32 UR5, UR4, 0x6, URZ ;  /* 0x0000000604057899 */ /* 0x000fe400080006ff */
[----:B------:R-:W-:Y:S02]  /*3870*/  ULOP3.LUT UR36, UR4, 0xffe, URZ, 0xc0, !UPT ;  /* 0x00000ffe04247892 */ /* 0x000fe4000f8ec0ff */
[----:B------:R-:W-:Y:S02]  /*3880*/  ULOP3.LUT UR4, UR5, 0xffffff80, URZ, 0xc0, !UPT ;  /* 0xffffff8005047892 */ /* 0x000fe4000f8ec0ff */
[----:B------:R-:W-:Y:S02]  /*3890*/  UIADD3 UR36, UPT, UPT, -UR36, UR45, URZ ;  /* 0x0000002d24247290 */ /* 0x000fe4000fffe1ff */
[----:B------:R-:W-:Y:S01]  /*38a0*/  UIADD3 UR4, UPT, UPT, UR65, UR4, URZ ;  /* 0x0000000441047290 */ /* 0x000fe2000fffe0ff */
[----:B------:R-:W2:Y:S03]  /*38b0*/  SYNCS.PHASECHK.TRANS64.TRYWAIT P0, [UR46+0xc0], R0 ;  /* 0x0000c000ff0075a7 */ /* 0x000ea6000800112e */
[----:B------:R-:W-:Y:S01]  /*38c0*/  ULEA UR36, UR36, UR4, 0x14 ;  /* 0x0000000424247291 */ /* 0x000fe2000f8ea0ff */
[----:B-123--:R-:W-:Y:S11]  /*38d0*/  @!P0 BRA `(.L_x_64) ;  /* 0x0000005400448947 */ /* 0x00eff60003800000 */
.L_x_156:
[----:B------:R-:W-:Y:S01]  /*38e0*/  IADD3 R10, PT, PT, R10, 0x1, RZ ;  /* 0x000000010a0a7810 */ /* 0x000fe20007ffe0ff */
[----:B------:R-:W-:Y:S06]  /*38f0*/  BRA.U !UP4, `(.L_x_65) ;  /* 0x000000050c107547 */ /* 0x000fec000b800000 */
[----:B------:R-:W-:Y:S01]  /*3900*/  UPLOP3.LUT UP2, UPT, UPT, UPT, UPT, 0x40, 0x4 ;  /* 0x000000000004789c */ /* 0x000fe20003f4e870 */
[----:B------:R-:W-:Y:S01]  /*3910*/  UMOV UR38, UR64 ;  /* 0x0000004000267c82 */ /* 0x000fe20008000000 */
[----:B------:R-:W-:Y:S01]  /*3920*/  UMOV UR37, UR47 ;  /* 0x0000002f00257c82 */ /* 0x000fe20008000000 */
[----:B------:R-:W-:-:S08]  /*3930*/  UMOV UR5, UR39 ;  /* 0x0000002700057c82 */ /* 0x000fd00008000000 */
.L_x_68:
[----:B------:R-:W-:Y:S02]  /*3940*/  UIADD3 UR38, UPT, UPT, UR38, 0x1, URZ ;  /* 0x0000000126267890 */ /* 0x000fe4000fffe0ff */
[----:B------:R-:W-:Y:S02]  /*3950*/  ULEA UR7, UR5, UR41, 0x3 ;  /* 0x0000002905077291 */ /* 0x000fe4000f8e18ff */
[----:B------:R-:W-:Y:S01]  /*3960*/  UISETP.NE.AND UP3, UPT, UR38, URZ, UPT ;  /* 0x000000ff2600728c */ /* 0x000fe2000bf65270 */
[----:B--23--:R-:W-:Y:S10]  /*3970*/  @P2 BRA `(.L_x_66) ;  /* 0x00000000000c2947 */ /* 0x00cff40003800000 */
[----:B-1----:R-:W-:Y:S04]  /*3980*/  SHF.L.U32 R2, R8, 0x1f, RZ ;  /* 0x0000001f08027819 */ /* 0x002fe800000006ff */
[----:B------:R-:W1:Y:S02]  /*3990*/  SYNCS.PHASECHK.TRANS64.TRYWAIT P0, [UR7], R2 ;  /* 0x00000002ff0075a7 */ /* 0x000e640008001107 */
[----:B-1----:R-:W-:Y:S05]  /*39a0*/  @!P0 BRA `(.L_x_67) ;  /* 0x0000005400288947 */ /* 0x002fea0003800000 */
.L_x_66:
[----:B------:R-:W-:Y:S01]  /*39b0*/  UISETP.NE.AND UP0, UPT, UR37, 0x1, UPT ;  /* 0x000000012500788c */ /* 0x000fe2000bf05270 */
[----:B------:R-:W-:Y:S01]  /*39c0*/  PLOP3.LUT P2, PT, PT, PT, PT, 0x80, 0x8 ;  /* 0x000000000008781c */ /* 0x000fe20003f4f070 */
[----:B------:R-:W-:Y:S02]  /*39d0*/  UIADD3 UR4, UPT, UPT, UR5, 0x1, URZ ;  /* 0x0000000105047890 */ /* 0x000fe4000fffe0ff */
[----:B------:R-:W-:Y:S02]  /*39e0*/  UIADD3 UR40, UPT, UPT, UR7, 0x18, URZ ;  /* 0x0000001807287890 */ /* 0x000fe4000fffe0ff */
[----:B------:R-:W-:Y:S01]  /*39f0*/  UISETP.NE.AND UP1, UPT, UR4, 0x3, UPT ;  /* 0x000000030400788c */ /* 0x000fe2000bf25270 */
[----:B------:R-:W-:Y:S01]  /*3a00*/  PLOP3.LUT P0, PT, PT, PT, UP0, 0x80, 0x8 ;  /* 0x000000000008781c */ /* 0x000fe20003f0f008 */
[----:B------:R-:W-:Y:S02]  /*3a10*/  UIADD3 UR37, UPT, UPT, UR37, -0x1, URZ ;  /* 0xffffffff25257890 */ /* 0x000fe4000fffe0ff */
[----:B------:R-:W-:Y:S02]  /*3a20*/  USEL UR6, URZ, 0x1, UP1 ;  /* 0x00000001ff067887 */ /* 0x000fe40008800000 */
[----:B------:R-:W-:Y:S01]  /*3a30*/  USEL UR39, UR4, URZ, UP1 ;  /* 0x000000ff04277287 */ /* 0x000fe20008800000 */
[----:B------:R-:W-:Y:S01]  /*3a40*/  UMOV UR7, 0x40004040 ;  /* 0x4000404000077882 */ /* 0x000fe20000000000 */
[----:B------:R-:W-:Y:S02]  /*3a50*/  UMOV UR35, 0x40004040 ;  /* 0x4000404000237882 */ /* 0x000fe40000000000 */
[----:B------:R-:W-:Y:S01]  /*3a60*/  @UP0 ULEA UR4, UR39, UR41, 0x3 ;  /* 0x0000002927040291 */ /* 0x000fe2000f8e18ff */
[----:B------:R-:W-:Y:S01]  /*3a70*/  LOP3.LUT R8, R8, UR6, RZ, 0x3c, !PT ;  /* 0x0000000608087c12 */ /* 0x000fe2000f8e3cff */
[----:B------:R-:W-:Y:S01]  /*3a80*/  ULEA UR6, UR5, UR44, 0xb ;  /* 0x0000002c05067291 */ /* 0x000fe2000f8e58ff */
[----:B------:R-:W-:Y:S02]  /*3a90*/  UMOV UR33, 0x40004040 ;  /* 0x4000404000217882 */ /* 0x000fe40000000000 */
[----:B-1----:R-:W-:Y:S01]  /*3aa0*/  @P0 SHF.L.U32 R0, R8, 0x1f, RZ ;  /* 0x0000001f08000819 */ /* 0x002fe200000006ff */
[----:B------:R-:W-:Y:S02]  /*3ab0*/  UIADD3 UR34, UPT, UPT, UR6, 0x2, URZ ;  /* 0x0000000206227890 */ /* 0x000fe4000fffe0ff */
[----:B------:R-:W-:Y:S01]  /*3ac0*/  UIADD3 UR30, UPT, UPT, UR6, 0x4, URZ ;  /* 0x00000004061e7890 */ /* 0x000fe2000fffe0ff */
[----:B------:R2:W3:Y:S01]  /*3ad0*/  @P0 SYNCS.PHASECHK.TRANS64.TRYWAIT P2, [UR4], R0 ;  /* 0x00000000ff0005a7 */ /* 0x0004e20008041104 */
[----:B------:R-:W-:Y:S02]  /*3ae0*/  ULEA UR4, UR5, UR43, 0xa ;  /* 0x0000002b05047291 */ /* 0x000fe4000f8e50ff */
[----:B------:R-:W-:Y:S02]  /*3af0*/  UIADD3 UR26, UPT, UPT, UR6, 0x6, URZ ;  /* 0x00000006061a7890 */ /* 0x000fe4000fffe0ff */
        /* <DEDUP_REMOVED lines=10> */
[----:B------:R-:W-:Y:S01]  /*3ba0*/  UIADD3 UR8, UPT, UPT, UR4, 0x206, URZ ;  /* 0x0000020604087890 */ /* 0x000fe2000fffe0ff */
[----:B------:R-:W-:Y:S01]  /*3bb0*/  UMOV UR5, 0x40004040 ;  /* 0x4000404000057882 */ /* 0x000fe20000000000 */
[----:B------:R-:W-:Y:S01]  /*3bc0*/  UMOV UR31, 0x40004040 ;  /* 0x40004040001f7882 */ /* 0x000fe20000000000 */
[----:B------:R1:W-:Y:S01]  /*3bd0*/  UTCHMMA gdesc[UR4], gdesc[UR6], tmem[UR36], tmem[UR62], idesc[UR63], UP2 ;  /* 0x00ff3e06040075ea */ /* 0x0003e20009000024 */
[----:B------:R-:W-:Y:S01]  /*3be0*/  UPLOP3.LUT UP2, UPT, UPT, UPT, UPT, 0x80, 0x8 ;  /* 0x000000000008789c */ /* 0x000fe20003f4f070 */
[----:B------:R2:W-:Y:S01]  /*3bf0*/  UTCHMMA gdesc[UR32], gdesc[UR34], tmem[UR36], tmem[UR60], idesc[UR61], UPT ;  /* 0x00ff3c22200075ea */ /* 0x0005e2000b800024 */
[----:B------:R-:W-:Y:S01]  /*3c00*/  UMOV UR29, 0x40004040 ;  /* 0x40004040001d7882 */ /* 0x000fe20000000000 */
[----:B------:R-:W-:Y:S01]  /*3c10*/  UMOV UR27, 0x40004040 ;  /* 0x40004040001b7882 */ /* 0x000fe20000000000 */
        /* <DEDUP_REMOVED lines=12> */
[----:B------:R-:W-:Y:S01]  /*3ce0*/  UMOV UR9, 0x40004040 ;  /* 0x4000404000097882 */ /* 0x000fe20000000000 */
[----:B------:R2:W-:Y:S01]  /*3cf0*/  UTCHMMA gdesc[UR12], gdesc[UR14], tmem[UR36], tmem[UR50], idesc[UR51], UPT ;  /* 0x00ff320e0c0075ea */ /* 0x0005e2000b800024 */
[----:B------:R2:W-:Y:S01]  /*3d00*/  UTCHMMA gdesc[UR8], gdesc[UR10], tmem[UR36], tmem[UR48], idesc[UR49], UPT ;  /* 0x00ff300a080075ea */ /* 0x0005e2000b800024 */
[----:B------:R2:W-:Y:S01]  /*3d10*/  UTCBAR.MULTICAST [UR40], URZ, UR42 ;  /* 0x000000ff280073e9 */ /* 0x0005e2000800082a */
[----:B-1----:R-:W-:Y:S01]  /*3d20*/  UMOV UR5, UR39 ;  /* 0x0000002700057c82 */ /* 0x002fe20008000000 */
[----:B------:R-:W-:Y:S05]  /*3d30*/  BRA.U UP3, `(.L_x_68) ;  /* 0xfffffffd03007547 */ /* 0x000fea000b83ffff */
.L_x_65:
[----:B------:R-:W-:Y:S01]  /*3d40*/  UIADD3 UR4, UPT, UPT, UR45, 0x1, URZ ;  /* 0x000000012d047890 */ /* 0x000fe2000fffe0ff */
[C---:B------:R-:W-:Y:S01]  /*3d50*/  ISETP.NE.AND P0, PT, R10.reuse, 0x2, PT ;  /* 0x000000020a00780c */ /* 0x040fe20003f05270 */
[----:B------:R-:W-:Y:S02]  /*3d60*/  UIADD3 UR5, UPT, UPT, UR46, 0xa0, URZ ;  /* 0x000000a02e057890 */ /* 0x000fe4000fffe0ff */
[----:B------:R-:W-:Y:S01]  /*3d70*/  UISETP.NE.AND UP0, UPT, UR4, 0x4, UPT ;  /* 0x000000040400788c */ /* 0x000fe2000bf05270 */
[----:B-12---:R-:W-:Y:S02]  /*3d80*/  SEL R0, RZ, 0x1, P0 ;  /* 0x00000001ff007807 */ /* 0x006fe40000000000 */
[----:B------:R-:W-:Y:S01]  /*3d90*/  SEL R10, R10, RZ, P0 ;  /* 0x000000ff0a0a7207 */ /* 0x000fe20000000000 */
[----:B------:R-:W-:Y:S01]  /*3da0*/  USEL UR6, URZ, 0x1, UP0 ;  /* 0x00000001ff067887 */ /* 0x000fe20008000000 */
[----:B------:R-:W-:Y:S01]  /*3db0*/  LOP3.LUT R9, R9, R0, RZ, 0x3c, !PT ;  /* 0x0000000009097212 */ /* 0x000fe200078e3cff */
[----:B------:R-:W-:Y:S01]  /*3dc0*/  USEL UR45, UR4, URZ, UP0 ;  /* 0x000000ff042d7287 */ /* 0x000fe20008000000 */
[----:B------:R1:W-:Y:S03]  /*3dd0*/  UTCBAR [UR5], URZ ;  /* 0x000000ff050073e9 */ /* 0x0003e600080000ff */
[----:B------:R-:W-:Y:S01]  /*3de0*/  LOP3.LUT R11, R11, UR6, RZ, 0x3c, !PT ;  /* 0x000000060b0b7c12 */ /* 0x000fe2000f8e3cff */
[----:B------:R-:W-:Y:S07]  /*3df0*/  @P1 BRA `(.L_x_69) ;  /* 0xfffffff800381947 */ /* 0x000fee000383ffff */
[----:B------:R-:W2:Y:S01]  /*3e00*/  S2UR UR8, SR_CgaCtaId ;  /* 0x00000000000879c3 */ /* 0x000ea20000008800 */
[----:B------:R-:W-:Y:S01]  /*3e10*/  ELECT P0, URZ, PT ;  /* 0x0000000000ff782f */ /* 0x000fe20003800000 */
[----:B------:R-:W-:Y:S01]  /*3e20*/  IMAD.MOV.U32 R0, RZ, RZ, 0x1 ;  /* 0x00000001ff007424 */ /* 0x000fe200078e00ff */
[----:B------:R-:W-:Y:S01]  /*3e30*/  UIADD3 UR41, UPT, UPT, UR41, 0xc0, URZ ;  /* 0x000000c029297890 */ /* 0x000fe2000fffe0ff */
[----:B------:R-:W-:Y:S01]  /*3e40*/  SHF.L.U32 R2, R11, 0x1f, RZ ;  /* 0x0000001f0b027819 */ /* 0x000fe200000006ff */
[----:B------:R-:W-:-:S03]  /*3e50*/  UMOV UR4, 0x40 ;  /* 0x0000004000047882 */ /* 0x000fc60000000000 */
[----:B------:R-:W-:Y:S01]  /*3e60*/  UVIRTCOUNT.DEALLOC.SMPOOL 0x80 ;  /* 0x000000800000784c */ /* 0x000fe20000000000 */
[----:B--2---:R-:W-:Y:S02]  /*3e70*/  ULEA UR8, UR8, UR4, 0x18 ;  /* 0x0000000408087291 */ /* 0x004fe4000f8ec0ff */
[----:B------:R-:W-:-:S07]  /*3e80*/  ULEA UR4, UR45, UR41, 0x3 ;  /* 0x000000292d047291 */ /* 0x000fce000f8e18ff */
[----:B------:R2:W-:Y:S02]  /*3e90*/  @P0 STS.U8 [UR8+0x1c], R0 ;  /* 0x00001c00ff000988 */ /* 0x0005e40008000008 */
[----:B------:R-:W4:Y:S02]  /*3ea0*/  SYNCS.PHASECHK.TRANS64.TRYWAIT P0, [UR4], R2 ;  /* 0x00000002ff0075a7 */ /* 0x000f240008001104 */
[----:B--2-4-:R-:W-:Y:S05]  /*3eb0*/  @!P0 BRA `(.L_x_70) ;  /* 0x0000004c00fc8947 */ /* 0x014fea0003800000 */
.L_x_159:
[----:B------:R-:W-:-:S04]  /*3ec0*/  UIADD3 UR4, UPT, UPT, UR45, 0x1, URZ ;  /* 0x000000012d047890 */ /* 0x000fc8000fffe0ff */
[----:B------:R-:W-:-:S04]  /*3ed0*/  UISETP.NE.AND UP0, UPT, UR4, 0x4, UPT ;  /* 0x000000040400788c */ /* 0x000fc8000bf05270 */
[----:B------:R-:W-:Y:S02]  /*3ee0*/  USEL UR6, URZ, 0x1, UP0 ;  /* 0x00000001ff067887 */ /* 0x000fe40008000000 */
[----:B------:R-:W-:-:S04]  /*3ef0*/  USEL UR4, UR4, URZ, UP0 ;  /* 0x000000ff04047287 */ /* 0x000fc80008000000 */
[----:B-1----:R-:W-:Y:S01]  /*3f00*/  ULEA UR5, UR4, UR41, 0x3 ;  /* 0x0000002904057291 */ /* 0x002fe2000f8e18ff */
[----:B--2---:R-:W-:-:S04]  /*3f10*/  LOP3.LUT R2, R11, UR6, RZ, 0x3c, !PT ;  /* 0x000000060b027c12 */ /* 0x004fc8000f8e3cff */
[----:B------:R-:W-:-:S04]  /*3f20*/  SHF.L.U32 R3, R2, 0x1f, RZ ;  /* 0x0000001f02037819 */ /* 0x000fc800000006ff */
[----:B------:R-:W1:Y:S02]  /*3f30*/  SYNCS.PHASECHK.TRANS64.TRYWAIT P0, [UR5], R3 ;  /* 0x00000003ff0075a7 */ /* 0x000e640008001105 */
[----:B-1----:R-:W-:Y:S05]  /*3f40*/  @!P0 BRA `(.L_x_71) ;  /* 0x0000004c00f08947 */ /* 0x002fea0003800000 */
.L_x_161:
        /* <DEDUP_REMOVED lines=9> */
.L_x_163:
[----:B------:R-:W-:-:S04]  /*3fe0*/  UIADD3 UR4, UPT, UPT, UR4, 0x1, URZ ;  /* 0x0000000104047890 */ /* 0x000fc8000fffe0ff */
[----:B------:R-:W-:-:S04]  /*3ff0*/  UISETP.NE.AND UP0, UPT, UR4, 0x4, UPT ;  /* 0x000000040400788c */ /* 0x000fc8000bf05270 */
[----:B------:R-:W-:Y:S02]  /*4000*/  USEL UR5, URZ, 0x1, UP0 ;  /* 0x00000001ff057887 */ /* 0x000fe40008000000 */
[----:B------:R-:W-:-:S04]  /*4010*/  USEL UR4, UR4, URZ, UP0 ;  /* 0x000000ff04047287 */ /* 0x000fc80008000000 */
[----:B------:R-:W-:Y:S01]  /*4020*/  ULEA UR4, UR4, UR41, 0x3 ;  /* 0x0000002904047291 */ /* 0x000fe2000f8e18ff */
[----:B------:R-:W-:-:S04]  /*4030*/  LOP3.LUT R2, R2, UR5, RZ, 0x3c, !PT ;  /* 0x0000000502027c12 */ /* 0x000fc8000f8e3cff */
[----:B------:R-:W-:-:S04]  /*4040*/  SHF.L.U32 R2, R2, 0x1f, RZ ;  /* 0x0000001f02027819 */ /* 0x000fc800000006ff */
[----:B------:R-:W2:Y:S02]  /*4050*/  SYNCS.PHASECHK.TRANS64.TRYWAIT P0, [UR4], R2 ;  /* 0x00000002ff0075a7 */ /* 0x000ea40008001104 */
[----:B--2---:R-:W-:Y:S05]  /*4060*/  @!P0 BRA `(.L_x_73) ;  /* 0x0000004c00d88947 */ /* 0x004fea0003800000 */
.L_x_165:
[----:B------:R-:W-:Y:S01]  /*4070*/  NOP ;  /* 0x0000000000007918 */ /* 0x000fe20000000000 */
[----:B-1----:R-:W1:Y:S01]  /*4080*/  LDS R0, [UR8+0x14] ;  /* 0x00001408ff007984 */ /* 0x002e620008000800 */
[----:B------:R-:W-:Y:S01]  /*4090*/  ULOP3.LUT UR4, UR65, 0xffff, URZ, 0xc0, !UPT ;  /* 0x0000ffff41047892 */ /* 0x000fe2000f8ec0ff */
[----:B------:R-:W-:Y:S01]  /*40a0*/  UMOV UR5, 0xffff ;  /* 0x0000ffff00057882 */ /* 0x000fe20000000000 */
[----:B------:R-:W-:Y:S02]  /*40b0*/  UMOV UR6, 0x1 ;  /* 0x0000000100067882 */ /* 0x000fe40000000000 */
[----:B------:R-:W-:-:S04]  /*40c0*/  USHF.R.U32.HI UR4, URZ, 0x5, UR4 ;  /* 0x00000005ff047899 */ /* 0x000fc80008011604 */
[----:B------:R-:W-:Y:S02]  /*40d0*/  USHF.L.U32 UR5, UR5, UR4, URZ ;  /* 0x0000000405057299 */ /* 0x000fe400080006ff */
[----:B------:R-:W-:-:S04]  /*40e0*/  USHF.L.U32 UR4, UR6, UR4, URZ ;  /* 0x0000000406047299 */ /* 0x000fc800080006ff */
[----:B-1----:R-:W-:-:S04]  /*40f0*/  LOP3.LUT R0, R0, UR5, RZ, 0xc0, !PT ;  /* 0x0000000500007c12 */ /* 0x002fc8000f8ec0ff */
[----:B------:R-:W-:-:S13]  /*4100*/  ISETP.NE.AND P0, PT, R0, UR5, PT ;  /* 0x0000000500007c0c */ /* 0x000fda000bf05270 */
[----:B------:R-:W-:Y:S05]  /*4110*/  @P0 BRA `(.L_x_74) ;  /* 0x0000000000580947 */ /* 0x000fea0003800000 */
[----:B------:R-:W1:Y:S02]  /*4120*/  LDS R0, [UR8+0x18] ;  /* 0x00001808ff007984 */ /* 0x000e640008000800 */
[----:B-1----:R-:W-:-:S04]  /*4130*/  LOP3.LUT R0, R0, UR4, RZ, 0xc0, !PT ;  /* 0x0000000400007c12 */ /* 0x002fc8000f8ec0ff */
[----:B------:R-:W-:-:S13]  /*4140*/  ISETP.NE.AND P0, PT, R0, UR4, PT ;  /* 0x0000000400007c0c */ /* 0x000fda000bf05270 */
[----:B------:R-:W-:Y:S05]  /*4150*/  @P0 BRA `(.L_x_75) ;  /* 0x00000000003c0947 */ /* 0x000fea0003800000 */
[----:B------:R-:W1:Y:S01]  /*4160*/  S2R R2, SR_LANEID ;  /* 0x0000000000027919 */ /* 0x000e620000000000 */
[----:B------:R-:W-:-:S06]  /*4170*/  ULOP3.LUT UR5, URZ, UR5, URZ, 0x33, !UPT ;  /* 0x00000005ff057292 */ /* 0x000fcc000f8e33ff */
[----:B------:R-:W-:-:S04]  /*4180*/  IMAD.U32 R0, RZ, RZ, UR5 ;  /* 0x00000005ff007e24 */ /* 0x000fc8000f8e00ff */
[----:B------:R2:W4:Y:S02]  /*4190*/  REDUX UR7, R0 ;  /* 0x00000000000773c4 */ /* 0x0005240000000000 */
[----:B------:R1:W-:Y:S01]  /*41a0*/  UTCATOMSWS.AND URZ, UR5 ;  /* 0x0000000500ff79e3 */ /* 0x0003e20008000000 */
[----:B--2---:R-:W-:Y:S01]  /*41b0*/  LOP3.LUT R0, RZ, UR4, RZ, 0x33, !PT ;  /* 0x00000004ff007c12 */ /* 0x004fe2000f8e33ff */
[----:B------:R-:W-:Y:S02]  /*41c0*/  VOTEU.ANY UR4, UPT, PT ;  /* 0x0000000000047886 */ /* 0x000fe400038e0100 */
[----:B------:R-:W-:Y:S02]  /*41d0*/  UFLO.U32 UR4, UR4 ;  /* 0x00000004000472bd */ /* 0x000fe400080e0000 */
[----:B------:R-:W2:Y:S04]  /*41e0*/  REDUX UR6, R0 ;  /* 0x00000000000673c4 */ /* 0x000ea80000000000 */
[----:B-1----:R-:W-:-:S02]  /*41f0*/  ISETP.EQ.U32.AND P0, PT, R2, UR4, PT ;  /* 0x0000000402007c0c */ /* 0x002fc4000bf02070 */
[----:B----4-:R-:W-:-:S11]  /*4200*/  MOV R2, UR7 ;  /* 0x0000000700027c02 */ /* 0x010fd60008000f00 */
[----:B------:R1:W-:Y:S01]  /*4210*/  @P0 ATOMS.AND RZ, [UR8+0x14], R2 ;  /* 0x00001402ffff098c */ /* 0x0003e2000a800008 */
[----:B--2---:R-:W-:-:S05]  /*4220*/  IMAD.U32 R0, RZ, RZ, UR6 ;  /* 0x00000006ff007e24 */ /* 0x004fca000f8e00ff */
[----:B------:R1:W-:Y:S01]  /*4230*/  @P0 ATOMS.AND RZ, [UR8+0x18], R0 ;  /* 0x00001800ffff098c */ /* 0x0003e2000a800008 */
[----:B------:R-:W-:Y:S05]  /*4240*/  BRA `(.L_x_76) ;  /* 0x0000000000147947 */ /* 0x000fea0003800000 */
.L_x_75:
[----:B------:R-:W-:Y:S02]  /*4250*/  MOV R2, 0x4270 ;  /* 0x0000427000027802 */ /* 0x000fe40000000f00 */
[----:B---3-5:R-:W-:Y:S05]  /*4260*/  CALL.REL.NOINC `($__internal_0_$__cuda_sm10x_tcgen05_guardrail_trap_col_being_dealloced_not_returned_by_alloc) ;  /* 0x0000005000c07944 */ /* 0x028fea0003c00000 */
[----:B------:R-:W-:Y:S05]  /*4270*/  BRA `(.L_x_76) ;  /* 0x0000000000087947 */ /* 0x000fea0003800000 */
.L_x_74:
[----:B------:R-:W-:Y:S02]  /*4280*/  MOV R2, 0x42a0 ;  /* 0x000042a000027802 */ /* 0x000fe40000000f00 */
[----:B---3-5:R-:W-:Y:S05]  /*4290*/  CALL.REL.NOINC `($__internal_2_$__cuda_sm10x_tcgen05_guardrail_trap_unallocated_columns_being_dealloced) ;  /* 0x0000005000cc7944 */ /* 0x028fea0003c00000 */
.L_x_76:
[----:B------:R-:W-:Y:S01]  /*42a0*/  NOP ;  /* 0x0000000000007918 */ /* 0x000fe20000000000 */
[----:B------:R-:W-:Y:S05]  /*42b0*/  EXIT ;  /* 0x000000000000794d */ /* 0x000fea0003800000 */
.L_x_58:
[----:B------:R-:W-:-:S09]  /*42c0*/  UISETP.NE.OR UP0, UPT, UR17, 0x3, !UP3 ;  /* 0x000000031100788c */ /* 0x000fd2000df05670 */
[----:B------:R-:W-:Y:S05]  /*42d0*/  BRA.U UP0, `(.L_x_77) ;  /* 0x0000001100547547 */ /* 0x000fea000b800000 */
[----:B------:R-:W2:Y:S01]  /*42e0*/  LDCU UR31, c[0x0][0x370] ;  /* 0x00006e00ff1f77ac */ /* 0x000ea20008000800 */
[----:B------:R-:W3:Y:S01]  /*42f0*/  LDC.64 R16, c[0x0][0x348] ;  /* 0x0000d200ff107b82 */ /* 0x000ee20000000a00 */
[----:B------:R-:W-:Y:S02]  /*4300*/  HFMA2 R13, -RZ, RZ, 0, 0 ;  /* 0x00000000ff0d7431 */ /* 0x000fe400000001ff */
[----:B------:R-:W-:Y:S01]  /*4310*/  IMAD.MOV.U32 R15, RZ, RZ, 0x1 ;  /* 0x00000001ff0f7424 */ /* 0x000fe200078e00ff */
[----:B------:R-:W2:Y:S01]  /*4320*/  LDCU.128 UR44, c[0x0][0xb10] ;  /* 0x00016200ff2c77ac */ /* 0x000ea20008000c00 */
[----:B------:R-:W-:Y:S01]  /*4330*/  IMAD.MOV.U32 R14, RZ, RZ, RZ ;  /* 0x000000ffff0e7224 */ /* 0x000fe200078e00ff */
[----:B------:R-:W-:Y:S01]  /*4340*/  MOV R7, 0x1000 ;  /* 0x0000100000077802 */ /* 0x000fe20000000f00 */
[----:B------:R-:W4:Y:S01]  /*4350*/  LDCU UR30, c[0x0][0x374] ;  /* 0x00006e80ff1e77ac */ /* 0x000f220008000800 */
[----:B------:R-:W1:Y:S01]  /*4360*/  LDC.64 R2, c[0x0][0x888] ;  /* 0x00022200ff027b82 */ /* 0x000e620000000a00 */
[----:B------:R-:W4:Y:S01]  /*4370*/  LDCU UR15, c[0x0][0xb0c] ;  /* 0x00016180ff0f77ac */ /* 0x000f220008000800 */
[----:B------:R-:W3:Y:S06]  /*4380*/  LDCU UR41, c[0x0][0xb20] ;  /* 0x00016400ff2977ac */ /* 0x000eec0008000800 */
[----:B------:R-:W1:Y:S01]  /*4390*/  LDC.64 R4, c[0x0][0x890] ;  /* 0x00022400ff047b82 */ /* 0x000e620000000a00 */
[----:B------:R-:W3:Y:S01]  /*43a0*/  LDCU UR4, c[0x0][0xb30] ;  /* 0x00016600ff0477ac */ /* 0x000ee20008000800 */
[----:B------:R-:W-:Y:S01]  /*43b0*/  UMOV UR21, 0x400 ;  /* 0x0000040000157882 */ /* 0x000fe20000000000 */
[----:B--2---:R-:W-:-:S02]  /*43c0*/  UIMAD.WIDE.U32 UR6, UR31, UR44, URZ ;  /* 0x0000002c1f0672a5 */ /* 0x004fc4000f8e00ff */
[----:B----4-:R-:W-:Y:S02]  /*43d0*/  UIMAD.WIDE.U32 UR8, UR30, UR47, URZ ;  /* 0x0000002f1e0872a5 */ /* 0x010fe4000f8e00ff */
[----:B------:R-:W-:Y:S02]  /*43e0*/  ULEA UR21, UR52, UR21, 0x18 ;  /* 0x0000001534157291 */ /* 0x000fe4000f8ec0ff */
[----:B------:R-:W-:Y:S02]  /*43f0*/  UPLOP3.LUT UP3, UPT, UPT, UPT, UPT, 0x40, 0x4 ;  /* 0x000000000004789c */ /* 0x000fe40003f6e870 */
[----:B------:R-:W-:Y:S01]  /*4400*/  UIADD3 UR37, UPT, UPT, UR21, 0x48, URZ ;  /* 0x0000004815257890 */ /* 0x000fe2000fffe0ff */
[----:B------:R-:W-:Y:S01]  /*4410*/  UMOV UR6, UR7 ;  /* 0x0000000700067c82 */ /* 0x000fe20008000000 */
[----:B------:R-:W-:Y:S01]  /*4420*/  UMOV UR38, UR9 ;  /* 0x0000000900267c82 */ /* 0x000fe20008000000 */
[----:B------:R-:W-:Y:S02]  /*4430*/  UISETP.GE.AND UP0, UPT, UR42, 0x1, UPT ;  /* 0x000000012a00788c */ /* 0x000fe4000bf06270 */
[----:B------:R-:W-:Y:S01]  /*4440*/  UISETP.NE.AND UP4, UPT, UR42, 0x1, UPT ;  /* 0x000000012a00788c */ /* 0x000fe2000bf85270 */
[----:B------:R-:W2:Y:S01]  /*4450*/  LDCU.64 UR22, c[0x0][0xb28] ;  /* 0x00016500ff1677ac */ /* 0x000ea20008000a00 */
[----:B------:R-:W-:-:S02]  /*4460*/  UISETP.NE.AND UP6, UPT, UR15, 0x1, UPT ;  /* 0x000000010f00788c */ /* 0x000fc4000bfc5270 */
[----:B------:R-:W-:Y:S02]  /*4470*/  UISETP.NE.AND UP5, UPT, UR46, 0x1, UPT ;  /* 0x000000012e00788c */ /* 0x000fe4000bfa5270 */
[----:B------:R-:W-:Y:S02]  /*4480*/  UIADD3 UR33, UPT, UPT, UR21, 0x30, URZ ;  /* 0x0000003015217890 */ /* 0x000fe4000fffe0ff */
[----:B------:R-:W-:Y:S02]  /*4490*/  UIADD3 UR25, UPT, UPT, UR21, 0x38, URZ ;  /* 0x0000003815197890 */ /* 0x000fe4000fffe0ff */
[----:B------:R-:W-:Y:S02]  /*44a0*/  UIADD3 UR17, UPT, UPT, UR21, 0x40, URZ ;  /* 0x0000004015117890 */ /* 0x000fe4000fffe0ff */
[----:B------:R-:W-:Y:S02]  /*44b0*/  UPRMT UR37, UR52, 0x654, UR37 ;  /* 0x0000065434257896 */ /* 0x000fe40008000025 */
[----:B------:R-:W-:-:S02]  /*44c0*/  USHF.R.U32.HI UR39, URZ, UR45, UR6 ;  /* 0x0000002dff277299 */ /* 0x000fc40008011606 */
[----:B---3--:R-:W-:Y:S02]  /*44d0*/  USHF.R.U32.HI UR38, URZ, UR41, UR38 ;  /* 0x00000029ff267299 */ /* 0x008fe40008011626 */
[----:B------:R-:W-:-:S11]  /*44e0*/  UISETP.NE.AND UP2, UPT, UR4, 0x1, UPT ;  /* 0x000000010400788c */ /* 0x000fd6000bf45270 */
.L_x_88:
[C---:B------:R-:W-:Y:S02]  /*44f0*/  LEA R12, R14.reuse, UR21, 0x3 ;  /* 0x000000150e0c7c11 */ /* 0x040fe4000f8e18ff */
[----:B------:R-:W-:Y:S02]  /*4500*/  SHF.L.U32 R0, R13, 0x1f, RZ ;  /* 0x0000001f0d007819 */ /* 0x000fe400000006ff */
[----:B------:R-:W-:Y:S02]  /*4510*/  LEA R8, R14, UR21, 0x4 ;  /* 0x000000150e087c11 */ /* 0x000fe4000f8e20ff */
[----:B---3--:R-:W3:Y:S02]  /*4520*/  SYNCS.PHASECHK.TRANS64.TRYWAIT P0, [R12+URZ+0x80], R0 ;  /* 0x000080000c0075a7 */ /* 0x008ee400080011ff */
[----:B---3--:R-:W-:Y:S05]  /*4530*/  @!P0 BRA `(.L_x_78) ;  /* 0x0000004800bc8947 */ /* 0x008fea0003800000 */
.L_x_166:
        /* <DEDUP_REMOVED lines=8> */
[----:B----4-:R-:W-:Y:S11]  /*45c0*/  LOP3.LUT P0, RZ, R10, 0x1, RZ, 0xc0, !PT ;  /* 0x000000010aff7812 */ /* 0x010ff6000780c0ff */
[----:B------:R-:W-:Y:S02]  /*45d0*/  @!UPT UIADD3 URZ, UPT, UPT, URZ, URZ, URZ ;  /* 0x000000fffffff290 */ /* 0x000fe4000fffe0ff */
[----:B-1----:R-:W-:Y:S01]  /*45e0*/  VOTEU.ANY UP1, P0 ;  /* 0x0000000000ff7886 */ /* 0x002fe20000020100 */
[----:B------:R-:W-:Y:S11]  /*45f0*/  PLOP3.LUT P0, PT, PT, PT, UP1, 0x80, 0x8 ;  /* 0x000000000008781c */ /* 0x000ff60003f0f018 */
[----:B------:R-:W-:Y:S02]  /*4600*/  @!UPT UIADD3 URZ, UPT, UPT, URZ, URZ, URZ ;  /* 0x000000fffffff290 */ /* 0x000fe4000fffe0ff */
[----:B---3--:R-:W-:Y:S02]  /*4610*/  @P0 SHF.R.U32.HI R0, RZ, 0x10, R9 ;  /* 0x00000010ff000819 */ /* 0x008fe40000011609 */
[----:B------:R-:W-:Y:S02]  /*4620*/  @P0 MOV R6, R8 ;  /* 0x0000000800060202 */ /* 0x000fe40000000f00 */
[----:B------:R-:W-:Y:S01]  /*4630*/  @P0 R2UR UR4, R0 ;  /* 0x00000000000402ca */ /* 0x000fe200000e0000 */
[----:B------:R-:W-:Y:S01]  /*4640*/  VIADD R0, R12, 0x90 ;  /* 0x000000900c007836 */ /* 0x000fe20000000000 */
[----:B------:R-:W-:Y:S02]  /*4650*/  @P0 LOP3.LUT R8, R9, 0xffff, RZ, 0xc0, !PT ;  /* 0x0000ffff09080812 */ /* 0x000fe400078ec0ff */
[----:B------:R-:W-:Y:S02]  /*4660*/  @P0 R2UR UR6, R6 ;  /* 0x00000000060602ca */ /* 0x000fe400000e0000 */
[----:B------:R-:W-:Y:S02]  /*4670*/  PRMT R0, RZ, 0x654, R0 ;  /* 0x00000654ff007816 */ /* 0x000fe40000000000 */
[----:B------:R-:W-:Y:S02]  /*4680*/  @P0 R2UR UR5, R8 ;  /* 0x00000000080502ca */ /* 0x000fe400000e0000 */
[----:B------:R1:W-:Y:S03]  /*4690*/  SYNCS.ARRIVE.TRANS64.RED.A1T0 RZ, [R0+URZ], RZ ;  /* 0x000000ff00ff79a7 */ /* 0x0003e600081004ff */
[----:B------:R-:W-:Y:S04]  /*46a0*/  @UP1 UMOV UR29, UR4 ;  /* 0x00000004001d1c82 */ /* 0x000fe80008000000 */
[----:B------:R-:W-:Y:S04]  /*46b0*/  @UP1 UMOV UR14, UR6 ;  /* 0x00000006000e1c82 */ /* 0x000fe80008000000 */
[----:B------:R-:W-:Y:S01]  /*46c0*/  @UP1 UMOV UR13, UR5 ;  /* 0x00000005000d1c82 */ /* 0x000fe20008000000 */
[----:B------:R-:W-:Y:S05]  /*46d0*/  BRA.U !UP0, `(.L_x_79) ;  /* 0x0000000108a47547 */ /* 0x000fea000b800000 */
[----:B------:R-:W-:Y:S02]  /*46e0*/  UIMAD.WIDE.U32 UR18, UR13, UR47, URZ ;  /* 0x0000002f0d1272a5 */ /* 0x000fe4000f8e00ff */
[----:B------:R-:W-:Y:S02]  /*46f0*/  UIMAD.WIDE.U32 UR26, UR14, UR44, URZ ;  /* 0x0000002c0e1a72a5 */ /* 0x000fe4000f8e00ff */
[----:B------:R-:W-:Y:S02]  /*4700*/  USEL UR4, UR30, UR38, !UP5 ;  /* 0x000000261e047287 */ /* 0x000fe4000e800000 */
[----:B------:R-:W-:Y:S02]  /*4710*/  USEL UR7, UR31, UR39, !UP6 ;  /* 0x000000271f077287 */ /* 0x000fe4000f000000 */
[----:B--2---:R-:W-:Y:S02]  /*4720*/  UIMAD.WIDE.U32 UR8, UR4, UR22, URZ ;  /* 0x00000016040872a5 */ /* 0x004fe4000f8e00ff */
[----:B------:R-:W-:Y:S01]  /*4730*/  UIMAD.WIDE.U32 UR10, UR7, UR22, URZ ;  /* 0x00000016070a72a5 */ /* 0x000fe2000f8e00ff */
[----:B------:R-:W-:Y:S02]  /*4740*/  UMOV UR5, UR19 ;  /* 0x0000001300057c82 */ /* 0x000fe40008000000 */
[----:B------:R-:W-:Y:S03]  /*4750*/  USHF.R.U32.HI UR6, URZ, UR41, UR5 ;  /* 0x00000029ff067299 */ /* 0x000fe60008011605 */
[----:B------:R-:W-:Y:S01]  /*4760*/  UMOV UR5, UR27 ;  /* 0x0000001b00057c82 */ /* 0x000fe20008000000 */
[----:B------:R-:W-:Y:S02]  /*4770*/  USEL UR6, UR13, UR6, !UP5 ;  /* 0x000000060d067287 */ /* 0x000fe4000e800000 */
[----:B------:R-:W-:Y:S03]  /*4780*/  USHF.R.U32.HI UR12, URZ, UR45, UR5 ;  /* 0x0000002dff0c7299 */ /* 0x000fe60008011605 */
[----:B------:R-:W-:Y:S02]  /*4790*/  UMOV UR5, UR9 ;  /* 0x0000000900057c82 */ /* 0x000fe40008000000 */
[----:B------:R-:W-:Y:S03]  /*47a0*/  @UP4 USHF.R.U32.HI UR4, URZ, UR23, UR5 ;  /* 0x00000017ff044299 */ /* 0x000fe60008011605 */
[----:B------:R-:W-:Y:S01]  /*47b0*/  UMOV UR5, UR11 ;  /* 0x0000000b00057c82 */ /* 0x000fe20008000000 */
[----:B------:R-:W-:Y:S02]  /*47c0*/  UIMAD UR4, UR42, UR4, URZ ;  /* 0x000000042a0472a4 */ /* 0x000fe4000f8e02ff */
[----:B------:R-:W-:Y:S02]  /*47d0*/  @UP4 USHF.R.U32.HI UR7, URZ, UR23, UR5 ;  /* 0x00000017ff074299 */ /* 0x000fe40008011605 */
[----:B------:R-:W-:Y:S02]  /*47e0*/  UIMAD.WIDE.U32 UR10, UR6, UR22, URZ ;  /* 0x00000016060a72a5 */ /* 0x000fe4000f8e00ff */
[----:B------:R-:W-:Y:S02]  /*47f0*/  USEL UR5, UR14, UR12, !UP6 ;  /* 0x0000000c0e057287 */ /* 0x000fe4000f000000 */
[----:B------:R-:W-:Y:S02]  /*4800*/  UIMAD UR8, UR42, UR7, URZ ;  /* 0x000000072a0872a4 */ /* 0x000fe4000f8e02ff */
[----:B------:R-:W-:Y:S03]  /*4810*/  UISETP.GE.AND UP0, UPT, UR6, UR4, UPT ;  /* 0x000000040600728c */ /* 0x000fe6000bf06270 */
[----:B------:R-:W-:Y:S01]  /*4820*/  UMOV UR4, UR11 ;  /* 0x0000000b00047c82 */ /* 0x000fe20008000000 */
[----:B------:R-:W-:Y:S02]  /*4830*/  UISETP.GE.OR UP0, UPT, UR5, UR8, UP0 ;  /* 0x000000080500728c */ /* 0x000fe40008706670 */
[----:B------:R-:W-:Y:S02]  /*4840*/  USHF.R.U32.HI UR4, URZ, UR23, UR4 ;  /* 0x00000017ff047299 */ /* 0x000fe40008011604 */
[----:B------:R-:W-:Y:S02]  /*4850*/  UIMAD.WIDE.U32 UR8, UR5, UR22, URZ ;  /* 0x00000016050872a5 */ /* 0x000fe4000f8e00ff */
[----:B------:R-:W-:Y:S04]  /*4860*/  USEL UR10, UR6, UR4, !UP4 ;  /* 0x00000004060a7287 */ /* 0x000fe8000e000000 */
[----:B------:R-:W-:Y:S01]  /*4870*/  UIADD3 UR11, UPT, UPT, -UR10, URZ, URZ ;  /* 0x000000ff0a0b7290 */ /* 0x000fe2000fffe1ff */
[----:B------:R-:W-:Y:S02]  /*4880*/  @!UP0 UMOV UR4, UR9 ;  /* 0x0000000900048c82 */ /* 0x000fe40008000000 */
[----:B------:R-:W-:Y:S02]  /*4890*/  @!UP0 USHF.R.U32.HI UR4, URZ, UR23, UR4 ;  /* 0x00000017ff048299 */ /* 0x000fe40008011604 */
[----:B------:R-:W-:Y:S02]  /*48a0*/  UIMAD UR8, UR42, UR11, UR6 ;  /* 0x0000000b2a0872a4 */ /* 0x000fe4000f8e0206 */
[----:B------:R-:W-:Y:S04]  /*48b0*/  @!UP0 USEL UR4, UR5, UR4, !UP4 ;  /* 0x0000000405048287 */ /* 0x000fe8000e000000 */
[----:B------:R-:W-:Y:S02]  /*48c0*/  @!UP0 UIMAD UR8, UR7, UR8, UR4 ;  /* 0x00000008070882a4 */ /* 0x000fe4000f8e0204 */
[----:B------:R-:W-:Y:S02]  /*48d0*/  @!UP0 UIADD3 UR9, UPT, UPT, UR10, -UR4, URZ ;  /* 0x800000040a098290 */ /* 0x000fe4000fffe0ff */
[----:B------:R-:W-:Y:S02]  /*48e0*/  UIADD3 UR4, UPT, UPT, -UR5, URZ, URZ ;  /* 0x000000ff05047290 */ /* 0x000fe4000fffe1ff */
[----:B------:R-:W-:Y:S02]  /*48f0*/  UIADD3 UR7, UPT, UPT, -UR6, URZ, URZ ;  /* 0x000000ff06077290 */ /* 0x000fe4000fffe1ff */
[----:B------:R-:W-:Y:S02]  /*4900*/  @!UP0 UIMAD UR6, UR9, UR42, UR5 ;  /* 0x0000002a090682a4 */ /* 0x000fe4000f8e0205 */
[----:B------:R-:W-:Y:S02]  /*4910*/  UIMAD UR14, UR15, UR4, UR14 ;  /* 0x000000040f0e72a4 */ /* 0x000fe4000f8e020e */
[----:B------:R-:W-:Y:S01]  /*4920*/  UIMAD UR13, UR46, UR7, UR13 ;  /* 0x000000072e0d72a4 */ /* 0x000fe2000f8e020d */
[----:B------:R-:W-:Y:S02]  /*4930*/  @!UP0 UMOV UR5, UR8 ;  /* 0x0000000800058c82 */ /* 0x000fe40008000000 */
[----:B------:R-:W-:Y:S02]  /*4940*/  UIMAD UR14, UR5, UR15, UR14 ;  /* 0x0000000f050e72a4 */ /* 0x000fe4000f8e020e */
[----:B------:R-:W-:Y:S11]  /*4950*/  UIMAD UR13, UR6, UR46, UR13 ;  /* 0x0000002e060d72a4 */ /* 0x000ff6000f8e020d */
[----:B------:R-:W-:Y:S01]  /*4960*/  @!UPT UIADD3 URZ, UPT, UPT, URZ, URZ, URZ ;  /* 0x000000fffffff290 */ /* 0x000fe2000fffe0ff */
.L_x_79:
[----:B------:R-:W3:Y:S01]  /*4970*/  @!UP2 LDCU.128 UR8, c[0x0][0xb10] ;  /* 0x00016200ff08a7ac */ /* 0x000ee20008000c00 */
[C---:B------:R-:W-:Y:S02]  /*4980*/  ISETP.NE.U32.AND P1, PT, R4.reuse, RZ, PT ;  /* 0x000000ff0400720c */ /* 0x040fe40003f25070 */
[----:B------:R-:W-:Y:S02]  /*4990*/  ISETP.NE.U32.AND P0, PT, R4, RZ, PT ;  /* 0x000000ff0400720c */ /* 0x000fe40003f05070 */
[C---:B------:R-:W-:Y:S02]  /*49a0*/  ISETP.NE.AND.EX P1, PT, R5.reuse, RZ, PT, P1 ;  /* 0x000000ff0500720c */ /* 0x040fe40003f25310 */
[----:B------:R-:W-:Y:S01]  /*49b0*/  ISETP.NE.AND.EX P0, PT, R5, RZ, PT, P0 ;  /* 0x000000ff0500720c */ /* 0x000fe20003f05300 */
[----:B------:R-:W4:Y:S01]  /*49c0*/  @!UP2 LDCU UR5, c[0x0][0xb0c] ;  /* 0x00016180ff05a7ac */ /* 0x000f220008000800 */
[----:B------:R-:W-:Y:S01]  /*49d0*/  SHF.L.U32 R9, R15, 0x1f, RZ ;  /* 0x0000001f0f097819 */ /* 0x000fe200000006ff */
[----:B------:R-:W-:Y:S02]  /*49e0*/  USHF.L.U32 UR35, UR16, 0x6, URZ ;  /* 0x0000000610237899 */ /* 0x000fe400080006ff */
[----:B------:R-:W-:Y:S02]  /*49f0*/  USHF.L.U32 UR34, UR20, 0x7, URZ ;  /* 0x0000000714227899 */ /* 0x000fe400080006ff */
[----:B---3--:R-:W-:Y:S07]  /*4a00*/  UIMAD.WIDE.U32 UR6, UR14, UR8, URZ ;  /* 0x000000080e0672a5 */ /* 0x008fee000f8e00ff */
[----:B------:R-:W-:Y:S01]  /*4a10*/  @!UP2 UMOV UR4, UR7 ;  /* 0x000000070004ac82 */ /* 0x000fe20008000000 */
[----:B----4-:R-:W-:Y:S02]  /*4a20*/  @!UP2 UISETP.NE.AND UP0, UPT, UR5, 0x1, UPT ;  /* 0x000000010500a88c */ /* 0x010fe4000bf05270 */
[----:B------:R-:W-:Y:S02]  /*4a30*/  @!UP2 USHF.R.U32.HI UR4, URZ, UR9, UR4 ;  /* 0x00000009ff04a299 */ /* 0x000fe40008011604 */
[----:B------:R-:W-:Y:S02]  /*4a40*/  UIMAD.WIDE.U32 UR6, UR13, UR11, URZ ;  /* 0x0000000b0d0672a5 */ /* 0x000fe4000f8e00ff */
[----:B------:R-:W-:Y:S02]  /*4a50*/  @!UP2 USEL UR8, UR14, UR4, !UP0 ;  /* 0x000000040e08a287 */ /* 0x000fe4000c000000 */
[----:B------:R-:W-:Y:S03]  /*4a60*/  @!UP2 UISETP.NE.AND UP0, UPT, UR10, 0x1, UPT ;  /* 0x000000010a00a88c */ /* 0x000fe6000bf05270 */
[----:B------:R-:W-:Y:S02]  /*4a70*/  @!UP2 UMOV UR6, UR7 ;  /* 0x000000070006ac82 */ /* 0x000fe40008000000 */
[----:B------:R-:W3:Y:S02]  /*4a80*/  @!UP2 LDCU UR4, c[0x0][0xb20] ;  /* 0x00016400ff04a7ac */ /* 0x000ee40008000800 */
[----:B---3--:R-:W-:Y:S04]  /*4a90*/  @!UP2 USHF.R.U32.HI UR6, URZ, UR4, UR6 ;  /* 0x00000004ff06a299 */ /* 0x008fe80008011606 */
[----:B------:R-:W-:Y:S04]  /*4aa0*/  @!UP2 USEL UR6, UR13, UR6, !UP0 ;  /* 0x000000060d06a287 */ /* 0x000fe8000c000000 */
[----:B------:R-:W-:Y:S02]  /*4ab0*/  @!UP2 UIADD3 UR4, UPT, UPT, -UR8, UR6, URZ ;  /* 0x000000060804a290 */ /* 0x000fe4000fffe1ff */
[----:B------:R-:W-:Y:S02]  /*4ac0*/  @!UP2 UIADD3 UR6, UPT, UPT, UR8, -UR6, URZ ;  /* 0x800000060806a290 */ /* 0x000fe4000fffe0ff */
[----:B------:R-:W-:Y:S02]  /*4ad0*/  @!UP2 UIMAD UR14, UR4, UR5, UR14 ;  /* 0x00000005040ea2a4 */ /* 0x000fe4000f8e020e */
[----:B------:R-:W-:Y:S01]  /*4ae0*/  @!UP2 UIMAD UR13, UR6, UR10, UR13 ;  /* 0x0000000a060da2a4 */ /* 0x000fe2000f8e020d */
[----:B------:R-:W-:Y:S11]  /*4af0*/  BRA.U UP3, `(.L_x_80) ;  /* 0x0000000103107547 */ /* 0x000ff6000b800000 */
[----:B------:R-:W-:Y:S04]  /*4b00*/  MOV R6, UR40 ;  /* 0x0000002800067c02 */ /* 0x000fe80008000f00 */
[----:B------:R-:W-:Y:S04]  /*4b10*/  SHF.L.U32 R6, R6, 0x1f, RZ ;  /* 0x0000001f06067819 */ /* 0x000fe800000006ff */
[----:B------:R-:W3:Y:S02]  /*4b20*/  SYNCS.PHASECHK.TRANS64.TRYWAIT P2, [UR21+0x78], R6 ;  /* 0x00007806ff0075a7 */ /* 0x000ee40008041115 */
[----:B---3--:R-:W-:Y:S05]  /*4b30*/  @!P2 BRA `(.L_x_81) ;  /* 0x000000440050a947 */ /* 0x008fea0003800000 */
.L_x_80:
[----:B------:R-:W-:Y:S05]  /*4b40*/  @!P1 BRA `(.L_x_82) ;  /* 0x0000000000309947 */ /* 0x000fea0003800000 */
[----:B------:R-:W-:Y:S01]  /*4b50*/  ISETP.NE.U32.AND P1, PT, R2, RZ, PT ;  /* 0x000000ff0200720c */ /* 0x000fe20003f25070 */
[----:B------:R-:W3:Y:S01]  /*4b60*/  LDCU.64 UR4, c[0x0][0x358] ;  /* 0x00006b00ff0477ac */ /* 0x000ee20008000a00 */
[----:B------:R-:W-:Y:S02]  /*4b70*/  IMAD.MOV.U32 R45, RZ, RZ, 0x1 ;  /* 0x00000001ff2d7424 */ /* 0x000fe400078e00ff */
[----:B------:R-:W-:Y:S11]  /*4b80*/  ISETP.NE.AND.EX P1, PT, R3, RZ, PT, P1 ;  /* 0x000000ff0300720c */ /* 0x000ff60003f25310 */
[----:B------:R-:W-:Y:S02]  /*4b90*/  @!UPT UIADD3 URZ, UPT, UPT, URZ, URZ, URZ ;  /* 0x000000fffffff290 */ /* 0x000fe4000fffe0ff */
[----:B------:R-:W4:Y:S01]  /*4ba0*/  @P1 LDC.64 R10, c[0x0][0x888] ;  /* 0x00022200ff0a1b82 */ /* 0x000f220000000a00 */
[----:B-1----:R-:W-:Y:S04]  /*4bb0*/  @P1 IMAD R0, R4, UR36, RZ ;  /* 0x0000002404001c24 */ /* 0x002fe8000f8e02ff */
[----:B----4-:R-:W-:Y:S04]  /*4bc0*/  @P1 IMAD.WIDE R10, R0, 0x4, R10 ;  /* 0x00000004000a1825 */ /* 0x010fe800078e020a */
[----:B------:R-:W-:Y:S01]  /*4bd0*/  HFMA2 R0, -RZ, RZ, 0, 5.9604644775390625e-08 ;  /* 0x00000001ff007431 */ /* 0x000fe200000001ff */
[----:B---3-5:R3:W5:Y:S04]  /*4be0*/  @P1 LDG.E R27, desc[UR4][R10.64] ;  /* 0x000000040a1b1981 */ /* 0x028768000c1e1900 */
[----:B------:R-:W-:Y:S01]  /*4bf0*/  @!P1 PRMT R45, R0, 0x7610, R45 ;  /* 0x00007610002d9816 */ /* 0x000fe2000000002d */
[----:B---3--:R-:W4:Y:S06]  /*4c00*/  @!P1 LDC R27, c[0x0][0x880] ;  /* 0x00022000ff1b9b82 */ /* 0x008f2c0000000800 */
.L_x_82:
[----:B----45:R-:W-:Y:S01]  /*4c10*/  @!P0 FSETP.EQ.AND P1, PT, R27, RZ, PT ;  /* 0x000000ff1b00820b */ /* 0x030fe20003f22000 */
[----:B------:R-:W-:Y:S01]  /*4c20*/  @!UPT UIADD3 URZ, UPT, UPT, URZ, URZ, URZ ;  /* 0x000000fffffff290 */ /* 0x000fe2000fffe0ff */
[----:B------:R-:W-:Y:S11]  /*4c30*/  @!P0 BRA `(.L_x_83) ;  /* 0x0000000000188947 */ /* 0x000ff60003800000 */
[----:B------:R-:W-:Y:S02]  /*4c40*/  LOP3.LUT P0, RZ, R45, 0xff, RZ, 0xc0, !PT ;  /* 0x000000ff2dff7812 */ /* 0x000fe4000780c0ff */
[----:B------:R-:W-:Y:S04]  /*4c50*/  ISETP.NE.U32.AND P1, PT, R2, RZ, PT ;  /* 0x000000ff0200720c */ /* 0x000fe80003f25070 */
[----:B------:R-:W-:Y:S04]  /*4c60*/  ISETP.NE.AND.EX P1, PT, R3, RZ, PT, P1 ;  /* 0x000000ff0300720c */ /* 0x000fe80003f25310 */
[----:B------:R-:W-:Y:S03]  /*4c70*/  PLOP3.LUT P1, PT, P1, PT, PT, 0x8, 0x80 ;  /* 0x000000000080781c */ /* 0x000fe60000f2e170 */
[----:B------:R-:W-:Y:S11]  /*4c80*/  @P0 FSETP.EQ.AND P1, PT, R27, RZ, PT ;  /* 0x000000ff1b00020b */ /* 0x000ff60003f22000 */
[----:B------:R-:W-:Y:S02]  /*4c90*/  @!UPT UIADD3 URZ, UPT, UPT, URZ, URZ, URZ ;  /* 0x000000fffffff290 */ /* 0x000fe4000fffe0ff */
.L_x_83:
[----:B------:R-:W3:Y:S01]  /*4ca0*/  SYNCS.PHASECHK.TRANS64.TRYWAIT P2, [UR21+0x50], R9 ;  /* 0x00005009ff0075a7 */ /* 0x000ee20008041115 */
[----:B------:R-:W-:Y:S04]  /*4cb0*/  ELECT P0, URZ, PT ;  /* 0x0000000000ff782f */ /* 0x000fe80003800000 */
[----:B------:R-:W-:Y:S11]  /*4cc0*/  PLOP3.LUT P1, PT, P1, P0, PT, 0xf2, 0x2f ;  /* 0x00000000002f781c */ /* 0x000ff60000f21e72 */
[----:B------:R-:W-:Y:S02]  /*4cd0*/  @!UPT UIADD3 URZ, UPT, UPT, URZ, URZ, URZ ;  /* 0x000000fffffff290 */ /* 0x000fe4000fffe0ff */
[----:B------:R-:W-:Y:S05]  /*4ce0*/  @!P1 IADD3 R8, P0, PT, R16, 0x580, RZ ;  /* 0x0000058010089810 */ /* 0x000fea0007f1e0ff */
[----:B-1----:R-:W-:Y:S01]  /*4cf0*/  @!P1 IMAD.X R6, RZ, RZ, R17, P0 ;  /* 0x000000ffff069224 */ /* 0x002fe200000e0611 */
[----:B---3--:R-:W-:Y:S07]  /*4d00*/  @!P2 BRA `(.L_x_84) ;  /* 0x0000004000f4a947 */ /* 0x008fee0003800000 */
.L_x_169:
[----:B------:R-:W-:Y:S01]  /*4d10*/  @!P1 R2UR UR5, R8 ;  /* 0x00000000080592ca */ /* 0x000fe200000e0000 */
[----:B------:R-:W-:Y:S01]  /*4d20*/  VOTEU.ALL UP0, P1 ;  /* 0x0000000000ff7886 */ /* 0x000fe20000800000 */
[----:B------:R-:W-:Y:S01]  /*4d30*/  @!P1 R2UR UR4, R6 ;  /* 0x00000000060492ca */ /* 0x000fe200000e0000 */
[----:B-1----:R-:W-:Y:S01]  /*4d40*/  @!P1 IMAD.MOV.U32 R0, RZ, RZ, 0x1000 ;  /* 0x00001000ff009424 */ /* 0x002fe200078e00ff */
[----:B------:R-:W-:Y:S01]  /*4d50*/  UMOV UR8, 0x0 ;  /* 0x0000000000087882 */ /* 0x000fe20000000000 */
[----:B------:R-:W-:Y:S01]  /*4d60*/  UMOV UR9, 0x10000000 ;  /* 0x1000000000097882 */ /* 0x000fe20000000000 */
[----:B------:R-:W-:Y:S01]  /*4d70*/  @!UP0 UIADD3 UR32, UPT, UPT, UR21, 0x200, URZ ;  /* 0x0000020015208890 */ /* 0x000fe2000fffe0ff */
[----:B------:R-:W-:Y:S01]  /*4d80*/  @!P1 IADD3 R8, P0, PT, R16, 0x580, RZ ;  /* 0x0000058010089810 */ /* 0x000fe20007f1e0ff */
[----:B------:R-:W-:Y:S01]  /*4d90*/  VOTEU.ALL UP0, P1 ;  /* 0x0000000000ff7886 */ /* 0x000fe20000800000 */
[----:B------:R-:W-:Y:S03]  /*4da0*/  UPRMT UR6, UR52, 0x654, UR33 ;  /* 0x0000065434067896 */ /* 0x000fe60008000021 */
[----:B------:R-:W-:Y:S02]  /*4db0*/  @!P1 IMAD.X R6, RZ, RZ, R17, P0 ;  /* 0x000000ffff069224 */ /* 0x000fe400000e0611 */
[----:B------:R-:W-:Y:S02]  /*4dc0*/  IMAD.U32 R10, RZ, RZ, UR5 ;  /* 0x00000005ff0a7e24 */ /* 0x000fe4000f8e00ff */
[----:B------:R-:W-:Y:S03]  /*4dd0*/  IMAD.U32 R11, RZ, RZ, UR4 ;  /* 0x00000004ff0b7e24 */ /* 0x000fe6000f8e00ff */
[----:B------:R-:W-:Y:S02]  /*4de0*/  @!P1 R2UR UR4, R10 ;  /* 0x000000000a0492ca */ /* 0x000fe400000e0000 */
[----:B------:R-:W-:Y:S11]  /*4df0*/  @!P1 R2UR UR5, R11 ;  /* 0x000000000b0592ca */ /* 0x000ff600000e0000 */
[----:B------:R-:W-:Y:S02]  /*4e00*/  @!UPT UIADD3 URZ, UPT, UPT, URZ, URZ, URZ ;  /* 0x000000fffffff290 */ /* 0x000fe4000fffe0ff */
[----:B------:R1:W-:Y:S01]  /*4e10*/  @!UP0 UTMALDG.3D [UR32], [UR4], desc[UR8] ;  /* 0x00000820040085b4 */ /* 0x0003e20008011000 */
[----:B------:R1:W-:Y:S01]  /*4e20*/  @!P1 SYNCS.ARRIVE.TRANS64.RED.A0TR RZ, [UR21+0x30], R0 ;  /* 0x00003000ffff99a7 */ /* 0x0003e20008300415 */
[----:B------:R-:W-:Y:S01]  /*4e30*/  SYNCS.ARRIVE.TRANS64.RED.A1T0 RZ, [UR6], RZ ;  /* 0x000000ffffff79a7 */ /* 0x000fe20008100406 */
[----:B------:R-:W3:Y:S02]  /*4e40*/  SYNCS.PHASECHK.TRANS64.TRYWAIT P2, [UR21+0x58], R9 ;  /* 0x00005809ff0075a7 */ /* 0x000ee40008041115 */
[----:B-1-3--:R-:W-:Y:S05]  /*4e50*/  @!P2 BRA `(.L_x_85) ;  /* 0x0000004000b8a947 */ /* 0x00afea0003800000 */
.L_x_171:
        /* <DEDUP_REMOVED lines=8> */
[----:B------:R-:W-:Y:S01]  /*4ee0*/  @!UP0 UIADD3 UR24, UPT, UPT, UR21, 0x1200, URZ ;  /* 0x0000120015188890 */ /* 0x000fe2000fffe0ff */
[----:B------:R-:W-:Y:S01]  /*4ef0*/  VOTEU.ALL UP0, P1 ;  /* 0x0000000000ff7886 */ /* 0x000fe20000800000 */
[----:B------:R-:W-:Y:S01]  /*4f00*/  UMOV UR27, UR35 ;  /* 0x00000023001b7c82 */ /* 0x000fe20008000000 */
[----:B------:R-:W-:Y:S02]  /*4f10*/  UMOV UR28, UR36 ;  /* 0x00000024001c7c82 */ /* 0x000fe40008000000 */
[----:B------:R-:W-:Y:S01]  /*4f20*/  IMAD.U32 R10, RZ, RZ, UR5 ;  /* 0x00000005ff0a7e24 */ /* 0x000fe2000f8e00ff */
[----:B------:R-:W-:Y:S01]  /*4f30*/  UPRMT UR6, UR52, 0x654, UR25 ;  /* 0x0000065434067896 */ /* 0x000fe20008000019 */
[----:B------:R-:W-:Y:S02]  /*4f40*/  IMAD.U32 R11, RZ, RZ, UR4 ;  /* 0x00000004ff0b7e24 */ /* 0x000fe4000f8e00ff */
[----:B------:R-:W-:Y:S01]  /*4f50*/  @!P1 IMAD.X R6, RZ, RZ, R17, P0 ;  /* 0x000000ffff069224 */ /* 0x000fe200000e0611 */
        /* <DEDUP_REMOVED lines=8> */
.L_x_173:
[----:B------:R-:W-:Y:S01]  /*4fe0*/  @!P1 R2UR UR5, R8 ;  /* 0x00000000080592ca */ /* 0x000fe200000e0000 */
[----:B------:R-:W-:Y:S01]  /*4ff0*/  VOTEU.ALL UP0, P1 ;  /* 0x0000000000ff7886 */ /* 0x000fe20000800000 */
[----:B------:R-:W-:Y:S01]  /*5000*/  @!P1 R2UR UR4, R6 ;  /* 0x00000000060492ca */ /* 0x000fe200000e0000 */
[----:B-1----:R-:W-:Y:S01]  /*5010*/  @!P1 IMAD.MOV.U32 R0, RZ, RZ, 0x1000 ;  /* 0x00001000ff009424 */ /* 0x002fe200078e00ff */
[----:B------:R-:W-:Y:S01]  /*5020*/  UMOV UR8, 0x0 ;  /* 0x0000000000087882 */ /* 0x000fe20000000000 */
[----:B------:R-:W-:Y:S01]  /*5030*/  UMOV UR9, 0x10000000 ;  /* 0x1000000000097882 */ /* 0x000fe20000000000 */
[----:B------:R-:W-:Y:S01]  /*5040*/  @!UP0 UIADD3 UR18, UPT, UPT, UR34, 0x40, URZ ;  /* 0x0000004022128890 */ /* 0x000fe2000fffe0ff */
[----:B------:R-:W-:Y:S01]  /*5050*/  VIADD R14, R14, 0x1 ;  /* 0x000000010e0e7836 */ /* 0x000fe20000000000 */
[----:B------:R-:W-:Y:S01]  /*5060*/  @!UP0 UIADD3 UR16, UPT, UPT, UR21, 0x2200, URZ ;  /* 0x0000220015108890 */ /* 0x000fe2000fffe0ff */
[----:B------:R-:W-:Y:S01]  /*5070*/  VOTEU.ALL UP0, P1 ;  /* 0x0000000000ff7886 */ /* 0x000fe20000800000 */
[----:B------:R-:W-:Y:S01]  /*5080*/  UMOV UR19, UR35 ;  /* 0x0000002300137c82 */ /* 0x000fe20008000000 */
[----:B------:R-:W-:Y:S02]  /*5090*/  UMOV UR20, UR36 ;  /* 0x0000002400147c82 */ /* 0x000fe40008000000 */
[----:B------:R-:W-:Y:S01]  /*50a0*/  IMAD.U32 R10, RZ, RZ, UR5 ;  /* 0x00000005ff0a7e24 */ /* 0x000fe2000f8e00ff */
[----:B------:R-:W-:Y:S01]  /*50b0*/  UPRMT UR6, UR52, 0x654, UR17 ;  /* 0x0000065434067896 */ /* 0x000fe20008000011 */
        /* <DEDUP_REMOVED lines=9> */
.L_x_175:
[----:B------:R-:W-:Y:S01]  /*5150*/  @!P1 IADD3 R6, P0, PT, R16, 0x580, RZ ;  /* 0x0000058010069810 */ /* 0x000fe20007f1e0ff */
[----:B------:R-:W-:Y:S01]  /*5160*/  VOTEU.ALL UP0, P1 ;  /* 0x0000000000ff7886 */ /* 0x000fe20000800000 */
[----:B------:R-:W-:Y:S01]  /*5170*/  UMOV UR6, 0x0 ;  /* 0x0000000000067882 */ /* 0x000fe20000000000 */
[----:B------:R-:W-:Y:S01]  /*5180*/  UMOV UR7, 0x10000000 ;  /* 0x1000000000077882 */ /* 0x000fe20000000000 */
[----:B------:R-:W-:Y:S01]  /*5190*/  @!P1 R2UR UR5, R6 ;  /* 0x00000000060592ca */ /* 0x000fe200000e0000 */
[----:B-1----:R-:W-:Y:S01]  /*51a0*/  @!P1 IMAD.X R0, RZ, RZ, R17, P0 ;  /* 0x000000ffff009224 */ /* 0x002fe200000e0611 */
[----:B------:R-:W-:Y:S01]  /*51b0*/  @!UP0 UIADD3 UR10, UPT, UPT, UR34, 0x60, URZ ;  /* 0x00000060220a8890 */ /* 0x000fe2000fffe0ff */
[----:B------:R-:W-:Y:S01]  /*51c0*/  R2UR UR16, R47 ;  /* 0x000000002f1072ca */ /* 0x000fe200000e0000 */
[----:B------:R-:W-:Y:S01]  /*51d0*/  @!UP0 UIADD3 UR8, UPT, UPT, UR21, 0x3200, URZ ;  /* 0x0000320015088890 */ /* 0x000fe2000fffe0ff */
[----:B------:R-:W-:Y:S01]  /*51e0*/  ISETP.NE.AND P0, PT, R14, 0x2, PT ;  /* 0x000000020e00780c */ /* 0x000fe20003f05270 */
[----:B------:R-:W-:Y:S01]  /*51f0*/  @!UP0 UIADD3 UR9, UPT, UPT, UR21, 0x48, URZ ;  /* 0x0000004815098890 */ /* 0x000fe2000fffe0ff */
[----:B------:R-:W-:Y:S01]  /*5200*/  @!P1 R2UR UR4, R0 ;  /* 0x00000000000492ca */ /* 0x000fe200000e0000 */
[----:B------:R-:W-:Y:S01]  /*5210*/  VOTEU.ALL UP0, P1 ;  /* 0x0000000000ff7886 */ /* 0x000fe20000800000 */
[----:B------:R-:W-:Y:S01]  /*5220*/  UMOV UR11, UR35 ;  /* 0x00000023000b7c82 */ /* 0x000fe20008000000 */
[----:B------:R-:W-:Y:S01]  /*5230*/  UMOV UR12, UR36 ;  /* 0x00000024000c7c82 */ /* 0x000fe20008000000 */
[----:B------:R-:W-:Y:S01]  /*5240*/  SEL R0, RZ, 0x1, P0 ;  /* 0x00000001ff007807 */ /* 0x000fe20000000000 */
[----:B------:R-:W-:Y:S01]  /*5250*/  UPLOP3.LUT UP3, UPT, UPT, UPT, UPT, 0x80, 0x8 ;  /* 0x000000000008789c */ /* 0x000fe20003f6f070 */
[----:B------:R-:W-:Y:S01]  /*5260*/  IMAD.U32 R8, RZ, RZ, UR5 ;  /* 0x00000005ff087e24 */ /* 0x000fe2000f8e00ff */
[----:B------:R-:W-:Y:S01]  /*5270*/  LOP3.LUT R15, R15, 0x1, RZ, 0x3c, !PT ;  /* 0x000000010f0f7812 */ /* 0x000fe200078e3cff */
[----:B------:R-:W-:Y:S01]  /*5280*/  UMOV UR36, UR29 ;  /* 0x0000001d00247c82 */ /* 0x000fe20008000000 */
[----:B------:R-:W-:Y:S01]  /*5290*/  LOP3.LUT R13, R13, R0, RZ, 0x3c, !PT ;  /* 0x000000000d0d7212 */ /* 0x000fe200078e3cff */
[----:B------:R-:W-:Y:S01]  /*52a0*/  UIADD3 UR20, UPT, UPT, UR13, UR16, URZ ;  /* 0x000000100d147290 */ /* 0x000fe2000fffe0ff */
[----:B------:R-:W-:Y:S01]  /*52b0*/  SEL R14, R14, RZ, P0 ;  /* 0x000000ff0e0e7207 */ /* 0x000fe20000000000 */
[----:B------:R-:W-:Y:S01]  /*52c0*/  UIADD3 UR16, UPT, UPT, UR14, UR63, URZ ;  /* 0x0000003f0e107290 */ /* 0x000fe2000fffe0ff */
[----:B------:R-:W-:Y:S01]  /*52d0*/  IMAD.U32 R9, RZ, RZ, UR4 ;  /* 0x00000004ff097e24 */ /* 0x000fe2000f8e00ff */
[----:B------:R-:W-:Y:S04]  /*52e0*/  @!P1 R2UR UR4, R8 ;  /* 0x00000000080492ca */ /* 0x000fe800000e0000 */
[----:B------:R-:W-:Y:S11]  /*52f0*/  @!P1 R2UR UR5, R9 ;  /* 0x00000000090592ca */ /* 0x000ff600000e0000 */
[----:B------:R-:W-:Y:S02]  /*5300*/  @!UPT UIADD3 URZ, UPT, UPT, URZ, URZ, URZ ;  /* 0x000000fffffff290 */ /* 0x000fe4000fffe0ff */
[----:B------:R3:W-:Y:S01]  /*5310*/  @!UP0 UTMALDG.3D [UR8], [UR4], desc[UR6] ;  /* 0x00000608040085b4 */ /* 0x0007e20008011000 */
[----:B------:R3:W-:Y:S01]  /*5320*/  @!P1 SYNCS.ARRIVE.TRANS64.RED.A0TR RZ, [UR21+0x48], R7 ;  /* 0x00004807ffff99a7 */ /* 0x0007e20008300415 */
[----:B------:R-:W-:Y:S01]  /*5330*/  SYNCS.ARRIVE.TRANS64.RED.A1T0 RZ, [UR37], RZ ;  /* 0x000000ffffff79a7 */ /* 0x000fe20008100425 */
[----:B------:R-:W-:Y:S05]  /*5340*/  BRA.U UP1, `(.L_x_88) ;  /* 0xfffffff101687547 */ /* 0x000fea000b83ffff */
[----:B------:R-:W-:-:S04]  /*5350*/  SHF.L.U32 R2, R15, 0x1f, RZ ;  /* 0x0000001f0f027819 */ /* 0x000fc800000006ff */
[----:B------:R-:W1:Y:S02]  /*5360*/  SYNCS.PHASECHK.TRANS64.TRYWAIT P0, [UR21+0x50], R2 ;  /* 0x00005002ff0075a7 */ /* 0x000e640008001115 */
[----:B-1----:R-:W-:Y:S05]  /*5370*/  @!P0 BRA `(.L_x_89) ;  /* 0x0000003c00b88947 */ /* 0x002fea0003800000 */
.L_x_177:
[----:B------:R-:W4:Y:S02]  /*5380*/  SYNCS.PHASECHK.TRANS64.TRYWAIT P0, [UR21+0x58], R2 ;  /* 0x00005802ff0075a7 */ /* 0x000f240008001115 */
[----:B----4-:R-:W-:Y:S05]  /*5390*/  @!P0 BRA `(.L_x_90) ;  /* 0x0000003c00c88947 */ /* 0x010fea0003800000 */
.L_x_179:
[----:B------:R-:W4:Y:S02]  /*53a0*/  SYNCS.PHASECHK.TRANS64.TRYWAIT P0, [UR21+0x60], R2 ;  /* 0x00006002ff0075a7 */ /* 0x000f240008001115 */
[----:B----4-:R-:W-:Y:S05]  /*53b0*/  @!P0 BRA `(.L_x_91) ;  /* 0x0000003c00d88947 */ /* 0x010fea0003800000 */
.L_x_181:
[----:B-1----:R-:W-:-:S07]  /*53c0*/  MOV R0, UR21 ;  /* 0x0000001500007c02 */ /* 0x002fce0008000f00 */
.L_x_92:
[----:B-1----:R-:W-:-:S04]  /*53d0*/  SHF.L.U32 R2, R15, 0x1f, RZ ;  /* 0x0000001f0f027819 */ /* 0x002fc800000006ff */
[----:B------:R1:W4:Y:S03]  /*53e0*/  SYNCS.PHASECHK.TRANS64.TRYWAIT P0, [R0+URZ+0x68], R2 ;  /* 0x00006802000075a7 */ /* 0x00032600080011ff */
[----:B----4-:R-:W-:Y:S05]  /*53f0*/  @!P0 NANOSLEEP.SYNCS 0x989680 ;  /* 0x009896800000895d */ /* 0x010fea0003900000 */
[----:B------:R-:W4:Y:S02]  /*5400*/  @!P0 SYNCS.PHASECHK.TRANS64 P0, [R0+URZ+0x68], R2 ;  /* 0x00006802000085a7 */ /* 0x000f2400080010ff */
[----:B--234-:R-:W-:Y:S05]  /*5410*/  @P0 EXIT ;  /* 0x000000000000094d */ /* 0x01cfea0003800000 */
[----:B------:R-:W-:Y:S05]  /*5420*/  BRA `(.L_x_92) ;  /* 0xfffffffc00e87947 */ /* 0x000fea000383ffff */
.L_x_77:
[----:B------:R-:W-:-:S06]  /*5430*/  UISETP.GE.AND UP0, UPT, UR17, 0x4, UPT ;  /* 0x000000041100788c */ /* 0x000fcc000bf06270 */
[----:B------:R-:W-:-:S13]  /*5440*/  PLOP3.LUT P0, PT, PT, PT, UP0, 0x80, 0x8 ;  /* 0x000000000008781c */ /* 0x000fda0003f0f008 */
[----:B-1----:R-:W-:Y:S05]  /*5450*/  @!P0 EXIT ;  /* 0x000000000000894d */ /* 0x002fea0003800000 */
[----:B------:R-:W-:Y:S01]  /*5460*/  BAR.SYNC.DEFER_BLOCKING 0x6, 0xa0 ;  /* 0x0182800000007b1d */ /* 0x000fe20000010000 */
[C---:B------:R-:W-:Y:S01]  /*5470*/  IMAD.SHL.U32 R3, R56.reuse, 0x20, RZ ;  /* 0x0000002038037824 */ /* 0x040fe200078e00ff */
[C---:B------:R-:W-:Y:S01]  /*5480*/  LOP3.LUT P0, RZ, R56.reuse, 0x4, RZ, 0xc0, !PT ;  /* 0x0000000438ff7812 */ /* 0x040fe2000780c0ff */
[C---:B------:R-:W-:Y:S01]  /*5490*/  IMAD.SHL.U32 R2, R56.reuse, 0x10, RZ ;  /* 0x0000001038027824 */ /* 0x040fe200078e00ff */
[----:B------:R-:W-:Y:S01]  /*54a0*/  CS2R R52, SRZ ;  /* 0x0000000000347805 */ /* 0x000fe2000001ff00 */
[C---:B------:R-:W-:Y:S01]  /*54b0*/  IMAD.SHL.U32 R44, R56.reuse, 0x4, RZ ;  /* 0x00000004382c7824 */ /* 0x040fe200078e00ff */
[----:B------:R-:W-:Y:S01]  /*54c0*/  UMOV UR44, 0x400 ;  /* 0x00000400002c7882 */ /* 0x000fe20000000000 */
[----:B------:R-:W1:Y:S01]  /*54d0*/  LDCU.64 UR4, c[0x0][0x890] ;  /* 0x00011200ff0477ac */ /* 0x000e620008000a00 */
[----:B------:R-:W2:Y:S01]  /*54e0*/  LDC.64 R42, c[0x0][0x8b0] ;  /* 0x00022c00ff2a7b82 */ /* 0x000ea20000000a00 */
[----:B------:R-:W-:Y:S01]  /*54f0*/  LOP3.LUT R6, R3, 0xc0, RZ, 0xc0, !PT ;  /* 0x000000c003067812 */ /* 0x000fe200078ec0ff */
[----:B------:R-:W-:Y:S01]  /*5500*/  IMAD.U32 R23, R56, 0x10000, RZ ;  /* 0x0001000038177824 */ /* 0x000fe200078e00ff */
[----:B------:R-:W-:Y:S01]  /*5510*/  ULEA UR44, UR52, UR44, 0x18 ;  /* 0x0000002c342c7291 */ /* 0x000fe2000f8ec0ff */
[----:B------:R-:W-:Y:S01]  /*5520*/  LOP3.LUT R2, R2, 0x600, RZ, 0xc0, !PT ;  /* 0x0000060002027812 */ /* 0x000fe200078ec0ff */
[----:B------:R-:W-:Y:S01]  /*5530*/  IMAD.MOV.U32 R55, RZ, RZ, 0x20 ;  /* 0x00000020ff377424 */ /* 0x000fe200078e00ff */
[----:B------:R-:W-:Y:S01]  /*5540*/  LOP3.LUT R44, R6, 0x18, R44, 0xf8, !PT ;  /* 0x00000018062c7812 */ /* 0x000fe200078ef82c */
[----:B------:R-:W-:Y:S01]  /*5550*/  IMAD.MOV.U32 R54, RZ, RZ, 0x1 ;  /* 0x00000001ff367424 */ /* 0x000fe200078e00ff */
[----:B------:R-:W3:Y:S01]  /*5560*/  LDC.64 R40, c[0x0][0x8a8] ;  /* 0x00022a00ff287b82 */ /* 0x000ee20000000a00 */
[----:B------:R-:W-:Y:S01]  /*5570*/  SHF.R.U32.HI R6, RZ, 0x1, R56 ;  /* 0x00000001ff067819 */ /* 0x000fe20000011638 */
[----:B------:R-:W-:Y:S01]  /*5580*/  IMAD.MOV.U32 R22, RZ, RZ, RZ ;  /* 0x000000ffff167224 */ /* 0x000fe200078e00ff */
[--C-:B------:R-:W-:Y:S01]  /*5590*/  LOP3.LUT R2, R2, 0x20, R3.reuse, 0xf8, !PT ;  /* 0x0000002002027812 */ /* 0x100fe200078ef803 */
[----:B------:R-:W-:Y:S01]  /*55a0*/  IMAD.MOV.U32 R51, RZ, RZ, RZ ;  /* 0x000000ffff337224 */ /* 0x000fe200078e00ff */
[----:B------:R-:W-:Y:S01]  /*55b0*/  LOP3.LUT R23, R23, 0x600000, RZ, 0xc0, !PT ;  /* 0x0060000017177812 */ /* 0x000fe200078ec0ff */
[----:B------:R-:W4:Y:S01]  /*55c0*/  LDCU UR60, c[0x0][0x370] ;  /* 0x00006e00ff3c77ac */ /* 0x000f220008000800 */
[----:B------:R-:W-:Y:S01]  /*55d0*/  LOP3.LUT R44, R44, 0x8, R6, 0x78, !PT ;  /* 0x000000082c2c7812 */ /* 0x000fe200078e7806 */
[----:B------:R-:W4:Y:S01]  /*55e0*/  LDS R0, [UR44+0x130] ;  /* 0x0001302cff007984 */ /* 0x000f220008000800 */
[----:B-1----:R-:W-:Y:S01]  /*55f0*/  IMAD.U32 R58, RZ, RZ, UR4 ;  /* 0x00000004ff3a7e24 */ /* 0x002fe2000f8e00ff */
[----:B------:R-:W-:Y:S01]  /*5600*/  UIADD3 UR4, UPT, UPT, UR44, 0x200, URZ ;  /* 0x000002002c047890 */ /* 0x000fe2000fffe0ff */
[----:B------:R-:W-:Y:S01]  /*5610*/  LOP3.LUT R2, R2, 0x100, R3, 0xf8, !PT ;  /* 0x0000010002027812 */ /* 0x000fe200078ef803 */
[----:B------:R-:W-:Y:S01]  /*5620*/  IMAD.U32 R57, RZ, RZ, UR5 ;  /* 0x00000005ff397e24 */ /* 0x000fe2000f8e00ff */
[----:B------:R-:W-:Y:S01]  /*5630*/  LOP3.LUT R56, R56, 0x60, RZ, 0xc0, !PT ;  /* 0x0000006038387812 */ /* 0x000fe200078ec0ff */
[----:B------:R-:W1:Y:S01]  /*5640*/  LDCU UR43, c[0x0][0xb0c] ;  /* 0x00016180ff2b77ac */ /* 0x000e620008000800 */
[----:B------:R-:W-:Y:S01]  /*5650*/  LOP3.LUT R44, R2, R44, RZ, 0xfc, !PT ;  /* 0x0000002c022c7212 */ /* 0x000fe200078efcff */
[----:B------:R-:W-:Y:S01]  /*5660*/  IMAD.U32 R49, RZ, RZ, UR4 ;  /* 0x00000004ff317e24 */ /* 0x000fe2000f8e00ff */
[----:B------:R-:W-:Y:S01]  /*5670*/  SEL R55, R55, 0xffffffe0, !P0 ;  /* 0xffffffe037377807 */ /* 0x000fe20004000000 */
[----:B------:R-:W1:Y:S01]  /*5680*/  LDCU UR39, c[0x0][0xb30] ;  /* 0x00016600ff2777ac */ /* 0x000e620008000800 */
[----:B------:R-:W1:Y:S01]  /*5690*/  LDCU.64 UR54, c[0x0][0x888] ;  /* 0x00011100ff3677ac */ /* 0x000e620008000a00 */
[----:B------:R-:W1:Y:S01]  /*56a0*/  LDCU.64 UR40, c[0x0][0xb28] ;  /* 0x00016500ff2877ac */ /* 0x000e620008000a00 */
[----:B------:R-:W1:Y:S01]  /*56b0*/  LDCU.128 UR56, c[0x0][0xb10] ;  /* 0x00016200ff3877ac */ /* 0x000e620008000c00 */
[----:B------:R-:W1:Y:S01]  /*56c0*/  LDCU UR53, c[0x0][0x374] ;  /* 0x00006e80ff3577ac */ /* 0x000e620008000800 */
[----:B------:R-:W-:Y:S01]  /*56d0*/  UMOV UR47, URZ ;  /* 0x000000ff002f7c82 */ /* 0x000fe20008000000 */
[----:B------:R-:W-:Y:S01]  /*56e0*/  UMOV UR46, URZ ;  /* 0x000000ff002e7c82 */ /* 0x000fe20008000000 */
[----:B-1234-:R-:W-:-:S07]  /*56f0*/  IMAD.IADD R23, R0, 0x1, R23 ;  /* 0x0000000100177824 */ /* 0x01efce00078e0217 */
.L_x_136:
[C---:B------:R-:W-:Y:S02]  /*5700*/  LEA R3, R51.reuse, UR44, 0x3 ;  /* 0x0000002c33037c11 */ /* 0x040fe4000f8e18ff */
[----:B------:R-:W-:Y:S02]  /*5710*/  SHF.L.U32 R0, R52, 0x1f, RZ ;  /* 0x0000001f34007819 */ /* 0x000fe400000006ff */
[----:B-1----:R-:W-:Y:S02]  /*5720*/  LEA R4, R51, UR44, 0x4 ;  /* 0x0000002c33047c11 */ /* 0x002fe4000f8e20ff */
[----:B------:R-:W1:Y:S02]  /*5730*/  SYNCS.PHASECHK.TRANS64.TRYWAIT P0, [R3+URZ+0x80], R0 ;  /* 0x00008000030075a7 */ /* 0x000e6400080011ff */
[----:B-12---:R-:W-:Y:S05]  /*5740*/  @!P0 BRA `(.L_x_93) ;  /* 0x0000003c000c8947 */ /* 0x006fea0003800000 */
.L_x_182:
[----:B------:R-:W2:Y:S01]  /*5750*/  LDS.128 R4, [R4+0x110] ;  /* 0x0001100004047984 */ /* 0x000ea20000000c00 */
[----:B------:R-:W-:Y:S01]  /*5760*/  UISETP.GE.AND UP0, UPT, UR42, 0x1, UPT ;  /* 0x000000012a00788c */ /* 0x000fe2000bf06270 */
[----:B------:R-:W-:Y:S01]  /*5770*/  @!PT LDS RZ, [RZ] ;  /* 0x00000000fffff984 */ /* 0x000fe20000000800 */
[----:B------:R-:W-:Y:S01]  /*5780*/  @!PT LDS RZ, [RZ] ;  /* 0x00000000fffff984 */ /* 0x000fe20000000800 */
[----:B------:R-:W-:Y:S01]  /*5790*/  @!PT LDS RZ, [RZ] ;  /* 0x00000000fffff984 */ /* 0x000fe20000000800 */
[----:B------:R-:W-:Y:S01]  /*57a0*/  @!PT LDS RZ, [RZ] ;  /* 0x00000000fffff984 */ /* 0x000fe20000000800 */
[----:B------:R3:W-:Y:S06]  /*57b0*/  MEMBAR.ALL.CTA ;  /* 0x0000000000007992 */ /* 0x0007ec0000008000 */
[----:B---3--:R-:W3:Y:S01]  /*57c0*/  FENCE.VIEW.ASYNC.S ;  /* 0x00000000000073c6 */ /* 0x008ee20000000000 */
[----:B--2---:R-:W-:Y:S11]  /*57d0*/  LOP3.LUT P0, RZ, R6, 0x1, RZ, 0xc0, !PT ;  /* 0x0000000106ff7812 */ /* 0x004ff6000780c0ff */
[----:B------:R-:W-:Y:S02]  /*57e0*/  @!UPT UIADD3 URZ, UPT, UPT, URZ, URZ, URZ ;  /* 0x000000fffffff290 */ /* 0x000fe4000fffe0ff */
[----:B---3--:R-:W-:Y:S01]  /*57f0*/  VOTEU.ANY UP1, P0 ;  /* 0x0000000000ff7886 */ /* 0x008fe20000020100 */
[----:B------:R-:W-:Y:S01]  /*5800*/  PLOP3.LUT P0, PT, PT, PT, UP1, 0x80, 0x8 ;  /* 0x000000000008781c */ /* 0x000fe20003f0f018 */
[----:B------:R-:W-:Y:S11]  /*5810*/  UP2UR UR62, UPR, URZ, 0x2 ;  /* 0x00000002ff3e7883 */ /* 0x000ff60008000000 */
[----:B------:R-:W-:Y:S01]  /*5820*/  @!UPT UIADD3 URZ, UPT, UPT, URZ, URZ, URZ ;  /* 0x000000fffffff290 */ /* 0x000fe2000fffe0ff */
[----:B-1----:R-:W-:Y:S02]  /*5830*/  @P0 SHF.R.U32.HI R0, RZ, 0x10, R5 ;  /* 0x00000010ff000819 */ /* 0x002fe40000011605 */
        /* <DEDUP_REMOVED lines=12> */
[----:B------:R-:W2:Y:S01]  /*5900*/  LDCU UR12, c[0x0][0xb20] ;  /* 0x00016400ff0c77ac */ /* 0x000ea20008000800 */
[----:B------:R-:W-:Y:S02]  /*5910*/  UIMAD.WIDE.U32 UR4, UR53, UR59, URZ ;  /* 0x0000003b350472a5 */ /* 0x000fe4000f8e00ff */
[----:B------:R-:W-:Y:S02]  /*5920*/  UIMAD.WIDE.U32 UR6, UR60, UR56, URZ ;  /* 0x000000383c0672a5 */ /* 0x000fe4000f8e00ff */
[----:B------:R-:W-:Y:S02]  /*5930*/  UISETP.NE.AND UP0, UPT, UR58, 0x1, UPT ;  /* 0x000000013a00788c */ /* 0x000fe4000bf05270 */
[----:B------:R-:W-:Y:S02]  /*5940*/  UIMAD.WIDE.U32 UR8, UR37, UR59, URZ ;  /* 0x0000003b250872a5 */ /* 0x000fe4000f8e00ff */
[----:B------:R-:W-:Y:S02]  /*5950*/  UIMAD.WIDE.U32 UR10, UR38, UR56, URZ ;  /* 0x00000038260a72a5 */ /* 0x000fe4000f8e00ff */
[----:B------:R-:W-:Y:S02]  /*5960*/  UISETP.NE.AND UP1, UPT, UR43, 0x1, UPT ;  /* 0x000000012b00788c */ /* 0x000fe4000bf25270 */
[----:B------:R-:W-:Y:S01]  /*5970*/  UISETP.NE.AND UP2, UPT, UR42, 0x1, UPT ;  /* 0x000000012a00788c */ /* 0x000fe2000bf45270 */
[----:B------:R-:W-:Y:S02]  /*5980*/  UMOV UR4, UR5 ;  /* 0x0000000500047c82 */ /* 0x000fe40008000000 */
[----:B--2---:R-:W-:Y:S03]  /*5990*/  USHF.R.U32.HI UR5, URZ, UR12, UR4 ;  /* 0x0000000cff057299 */ /* 0x004fe60008011604 */
[----:B------:R-:W-:Y:S02]  /*59a0*/  UMOV UR4, UR7 ;  /* 0x0000000700047c82 */ /* 0x000fe40008000000 */
[----:B------:R-:W-:Y:S02]  /*59b0*/  USHF.R.U32.HI UR7, URZ, UR57, UR4 ;  /* 0x00000039ff077299 */ /* 0x000fe40008011604 */
[----:B------:R-:W-:Y:S02]  /*59c0*/  USEL UR4, UR53, UR5, !UP0 ;  /* 0x0000000535047287 */ /* 0x000fe4000c000000 */
[----:B------:R-:W-:Y:S01]  /*59d0*/  USEL UR7, UR60, UR7, !UP1 ;  /* 0x000000073c077287 */ /* 0x000fe2000c800000 */
[----:B------:R-:W-:Y:S01]  /*59e0*/  UMOV UR5, UR9 ;  /* 0x0000000900057c82 */ /* 0x000fe20008000000 */
[----:B------:R-:W-:Y:S02]  /*59f0*/  UIMAD.WIDE.U32 UR8, UR4, UR40, URZ ;  /* 0x00000028040872a5 */ /* 0x000fe4000f8e00ff */
[----:B------:R-:W-:Y:S03]  /*5a00*/  USHF.R.U32.HI UR6, URZ, UR12, UR5 ;  /* 0x0000000cff067299 */ /* 0x000fe60008011605 */
[----:B------:R-:W-:Y:S01]  /*5a10*/  UMOV UR5, UR11 ;  /* 0x0000000b00057c82 */ /* 0x000fe20008000000 */
[----:B------:R-:W-:Y:S02]  /*5a20*/  UIMAD.WIDE.U32 UR10, UR7, UR40, URZ ;  /* 0x00000028070a72a5 */ /* 0x000fe4000f8e00ff */
[----:B------:R-:W-:Y:S02]  /*5a30*/  USHF.R.U32.HI UR12, URZ, UR57, UR5 ;  /* 0x00000039ff0c7299 */ /* 0x000fe40008011605 */
[----:B------:R-:W-:Y:S01]  /*5a40*/  USEL UR6, UR37, UR6, !UP0 ;  /* 0x0000000625067287 */ /* 0x000fe2000c000000 */
[----:B------:R-:W-:Y:S02]  /*5a50*/  UMOV UR5, UR9 ;  /* 0x0000000900057c82 */ /* 0x000fe40008000000 */
[----:B------:R-:W-:Y:S01]  /*5a60*/  UMOV UR10, UR11 ;  /* 0x0000000b000a7c82 */ /* 0x000fe20008000000 */
[----:B------:R-:W-:Y:S02]  /*5a70*/  @UP2 USHF.R.U32.HI UR4, URZ, UR41, UR5 ;  /* 0x00000029ff042299 */ /* 0x000fe40008011605 */
[----:B------:R-:W-:Y:S02]  /*5a80*/  @UP2 USHF.R.U32.HI UR7, URZ, UR41, UR10 ;  /* 0x00000029ff072299 */ /* 0x000fe4000801160a */
[----:B------:R-:W-:Y:S02]  /*5a90*/  UIMAD UR4, UR42, UR4, URZ ;  /* 0x000000042a0472a4 */ /* 0x000fe4000f8e02ff */
        /* <DEDUP_REMOVED lines=8> */
[----:B------:R-:W-:Y:S02]  /*5b20*/  USEL UR11, UR6, UR4, !UP2 ;  /* 0x00000004060b7287 */ /* 0x000fe4000d000000 */
[----:B------:R-:W-:Y:S02]  /*5b30*/  UIADD3 UR8, UPT, UPT, -UR5, URZ, URZ ;  /* 0x000000ff05087290 */ /* 0x000fe4000fffe1ff */
[----:B------:R-:W-:Y:S01]  /*5b40*/  UIADD3 UR10, UPT, UPT, -UR11, URZ, URZ ;  /* 0x000000ff0b0a7290 */ /* 0x000fe2000fffe1ff */
[----:B------:R-:W-:Y:S01]  /*5b50*/  @!UP0 UMOV UR4, UR9 ;  /* 0x0000000900048c82 */ /* 0x000fe20008000000 */
[----:B------:R-:W-:Y:S02]  /*5b60*/  UIADD3 UR9, UPT, UPT, -UR6, URZ, URZ ;  /* 0x000000ff06097290 */ /* 0x000fe4000fffe1ff */
[----:B------:R-:W-:Y:S02]  /*5b70*/  @!UP0 USHF.R.U32.HI UR4, URZ, UR41, UR4 ;  /* 0x00000029ff048299 */ /* 0x000fe40008011604 */
[----:B------:R-:W-:Y:S02]  /*5b80*/  UIMAD UR10, UR42, UR10, UR6 ;  /* 0x0000000a2a0a72a4 */ /* 0x000fe4000f8e0206 */
[----:B------:R-:W-:Y:S04]  /*5b90*/  @!UP0 USEL UR4, UR5, UR4, !UP2 ;  /* 0x0000000405048287 */ /* 0x000fe8000d000000 */
[----:B------:R-:W-:Y:S02]  /*5ba0*/  @!UP0 UIMAD UR10, UR7, UR10, UR4 ;  /* 0x0000000a070a82a4 */ /* 0x000fe4000f8e0204 */
[----:B------:R-:W-:Y:S02]  /*5bb0*/  @!UP0 UIADD3 UR11, UPT, UPT, UR11, -UR4, URZ ;  /* 0x800000040b0b8290 */ /* 0x000fe4000fffe0ff */
[----:B------:R-:W-:Y:S02]  /*5bc0*/  UIMAD UR7, UR43, UR8, UR38 ;  /* 0x000000082b0772a4 */ /* 0x000fe4000f8e0226 */
[----:B------:R-:W-:Y:S02]  /*5bd0*/  @!UP0 UIMAD UR6, UR11, UR42, UR5 ;  /* 0x0000002a0b0682a4 */ /* 0x000fe4000f8e0205 */
[----:B------:R-:W-:Y:S01]  /*5be0*/  UIMAD UR4, UR58, UR9, UR37 ;  /* 0x000000093a0472a4 */ /* 0x000fe2000f8e0225 */
[----:B------:R-:W-:Y:S02]  /*5bf0*/  @!UP0 UMOV UR5, UR10 ;  /* 0x0000000a00058c82 */ /* 0x000fe40008000000 */
[----:B------:R-:W-:Y:S02]  /*5c00*/  UIMAD UR38, UR5, UR43, UR7 ;  /* 0x0000002b052672a4 */ /* 0x000fe4000f8e0207 */
[----:B------:R-:W-:Y:S11]  /*5c10*/  UIMAD UR37, UR6, UR58, UR4 ;  /* 0x0000003a062572a4 */ /* 0x000ff6000f8e0204 */
[----:B------:R-:W-:Y:S01]  /*5c20*/  @!UPT UIADD3 URZ, UPT, UPT, URZ, URZ, URZ ;  /* 0x000000fffffff290 */ /* 0x000fe2000fffe0ff */
.L_x_94:
[----:B------:R-:W-:Y:S01]  /*5c30*/  UISETP.NE.AND UP0, UPT, UR39, 0x1, UPT ;  /* 0x000000012700788c */ /* 0x000fe2000bf05270 */
[----:B------:R-:W-:Y:S01]  /*5c40*/  LOP3.LUT P0, RZ, R49, 0x1b0, RZ, 0xc0, !PT ;  /* 0x000001b031ff7812 */ /* 0x000fe2000780c0ff */
[----:B------:R-:W-:Y:S01]  /*5c50*/  USHF.L.U32 UR50, UR16, 0x6, URZ ;  /* 0x0000000610327899 */ /* 0x000fe200080006ff */
[----:B------:R-:W-:Y:S01]  /*5c60*/  BSSY.RECONVERGENT B6, `(.L_x_95) ;  /* 0x0000034000067945 */ /* 0x000fe20003800200 */
[----:B------:R-:W-:Y:S01]  /*5c70*/  USHF.L.U32 UR49, UR20, 0x7, URZ ;  /* 0x0000000714317899 */ /* 0x000fe200080006ff */
[----:B------:R-:W-:Y:S06]  /*5c80*/  IADD3 R51, PT, PT, R51, 0x1, RZ ;  /* 0x0000000133337810 */ /* 0x000fec0007ffe0ff */
[----:B------:R-:W2:Y:S01]  /*5c90*/  @!UP0 LDCU.128 UR12, c[0x0][0xb10] ;  /* 0x00016200ff0c87ac */ /* 0x000ea20008000c00 */
[----:B------:R-:W3:Y:S01]  /*5ca0*/  @!UP0 LDCU UR5, c[0x0][0xb0c] ;  /* 0x00016180ff0587ac */ /* 0x000ee20008000800 */
[----:B------:R-:W4:Y:S01]  /*5cb0*/  @!UP0 LDCU UR10, c[0x0][0xb20] ;  /* 0x00016400ff0a87ac */ /* 0x000f220008000800 */
[----:B--2---:R-:W-:Y:S02]  /*5cc0*/  UIMAD.WIDE.U32 UR8, UR38, UR12, URZ ;  /* 0x0000000c260872a5 */ /* 0x004fe4000f8e00ff */
[----:B------:R-:W-:Y:S02]  /*5cd0*/  UIMAD.WIDE.U32 UR6, UR37, UR15, URZ ;  /* 0x0000000f250672a5 */ /* 0x000fe4000f8e00ff */
[----:B------:R-:W-:Y:S03]  /*5ce0*/  @!UP0 UISETP.NE.AND UP1, UPT, UR14, 0x1, UPT ;  /* 0x000000010e00888c */ /* 0x000fe6000bf25270 */
[----:B------:R-:W-:Y:S01]  /*5cf0*/  @!UP0 UMOV UR4, UR9 ;  /* 0x0000000900048c82 */ /* 0x000fe20008000000 */
[----:B---3--:R-:W-:Y:S02]  /*5d00*/  @!UP0 UISETP.NE.AND UP2, UPT, UR5, 0x1, UPT ;  /* 0x000000010500888c */ /* 0x008fe4000bf45270 */
[----:B------:R-:W-:Y:S01]  /*5d10*/  @!UP0 USHF.R.U32.HI UR4, URZ, UR13, UR4 ;  /* 0x0000000dff048299 */ /* 0x000fe20008011604 */
[----:B------:R-:W-:Y:S02]  /*5d20*/  @!UP0 UMOV UR6, UR7 ;  /* 0x0000000700068c82 */ /* 0x000fe40008000000 */
[----:B----4-:R-:W-:Y:S02]  /*5d30*/  @!UP0 USHF.R.U32.HI UR6, URZ, UR10, UR6 ;  /* 0x0000000aff068299 */ /* 0x010fe40008011606 */
[----:B------:R-:W-:Y:S02]  /*5d40*/  @!UP0 USEL UR7, UR38, UR4, !UP2 ;  /* 0x0000000426078287 */ /* 0x000fe4000d000000 */
[----:B------:R-:W-:Y:S04]  /*5d50*/  @!UP0 USEL UR6, UR37, UR6, !UP1 ;  /* 0x0000000625068287 */ /* 0x000fe8000c800000 */
[----:B------:R-:W-:Y:S02]  /*5d60*/  @!UP0 UIADD3 UR4, UPT, UPT, -UR7, UR6, URZ ;  /* 0x0000000607048290 */ /* 0x000fe4000fffe1ff */
[----:B------:R-:W-:Y:S02]  /*5d70*/  @!UP0 UIADD3 UR6, UPT, UPT, UR7, -UR6, URZ ;  /* 0x8000000607068290 */ /* 0x000fe4000fffe0ff */
[----:B------:R-:W-:Y:S02]  /*5d80*/  @!UP0 UIMAD UR38, UR4, UR5, UR38 ;  /* 0x00000005042682a4 */ /* 0x000fe4000f8e0226 */
[----:B------:R-:W-:Y:S01]  /*5d90*/  @!UP0 UIMAD UR37, UR6, UR14, UR37 ;  /* 0x0000000e062582a4 */ /* 0x000fe2000f8e0225 */
[----:B------:R-:W-:Y:S11]  /*5da0*/  @!P0 BRA `(.L_x_96) ;  /* 0x00000000007c8947 */ /* 0x000ff60003800000 */
[----:B------:R-:W2:Y:S01]  /*5db0*/  LDCU.64 UR8, c[0x4][0x80] ;  /* 0x01001000ff0877ac */ /* 0x000ea20008000a00 */
[----:B------:R-:W-:Y:S01]  /*5dc0*/  MOV R2, 0x0 ;  /* 0x0000000000027802 */ /* 0x000fe20000000f00 */
[----:B------:R-:W-:Y:S02]  /*5dd0*/  HFMA2 R12, -RZ, RZ, 0, 5.9604644775390625e-08 ;  /* 0x00000001ff0c7431 */ /* 0x000fe400000001ff */
[----:B------:R-:W-:Y:S01]  /*5de0*/  IMAD.MOV.U32 R8, RZ, RZ, 0x70 ;  /* 0x00000070ff087424 */ /* 0x000fe200078e00ff */
[----:B------:R3:W4:Y:S01]  /*5df0*/  LDC.64 R14, c[0x4][R2] ;  /* 0x01000000020e7b82 */ /* 0x0007220000000a00 */
[----:B------:R-:W1:Y:S01]  /*5e00*/  LDCU.64 UR6, c[0x4][0x88] ;  /* 0x01001100ff0677ac */ /* 0x000e620008000a00 */
[----:B------:R-:W-:Y:S01]  /*5e10*/  IMAD.MOV.U32 R13, RZ, RZ, RZ ;  /* 0x000000ffff0d7224 */ /* 0x000fe200078e00ff */
[----:B------:R-:W1:Y:S01]  /*5e20*/  LDCU.64 UR4, c[0x4][0x8] ;  /* 0x01000100ff0477ac */ /* 0x000e620008000a00 */
[----:B--2---:R-:W-:Y:S01]  /*5e30*/  MOV R5, UR9 ;  /* 0x0000000900057c02 */ /* 0x004fe20008000f00 */
[----:B------:R-:W-:Y:S01]  /*5e40*/  IMAD.U32 R4, RZ, RZ, UR8 ;  /* 0x00000008ff047e24 */ /* 0x000fe2000f8e00ff */
[----:B-1----:R-:W-:Y:S01]  /*5e50*/  MOV R7, UR7 ;  /* 0x0000000700077c02 */ /* 0x002fe20008000f00 */
[----:B------:R-:W-:Y:S01]  /*5e60*/  IMAD.U32 R6, RZ, RZ, UR6 ;  /* 0x00000006ff067e24 */ /* 0x000fe2000f8e00ff */
[----:B------:R-:W-:Y:S01]  /*5e70*/  MOV R11, UR5 ;  /* 0x00000005000b7c02 */ /* 0x000fe20008000f00 */
[----:B------:R-:W-:Y:S02]  /*5e80*/  IMAD.U32 R10, RZ, RZ, UR4 ;  /* 0x00000004ff0a7e24 */ /* 0x000fe4000f8e00ff */
[----:B------:R-:W-:Y:S07]  /*5e90*/  LEPC R20, `(.L_x_97) ;  /* 0x000000001014794e */ /* 0x000fee0000000000 */
[----:B---345:R-:W-:Y:S05]  /*5ea0*/  CALL.ABS.NOINC R14 ;  /* 0x000000000e007343 */ /* 0x038fea0003c00000 */
.L_x_97:
[----:B------:R-:W1:Y:S01]  /*5eb0*/  LDCU.64 UR8, c[0x4][0x80] ;  /* 0x01001000ff0877ac */ /* 0x000e620008000a00 */
[----:B------:R-:W2:Y:S01]  /*5ec0*/  LDC.64 R2, c[0x4][R2] ;  /* 0x0100000002027b82 */ /* 0x000ea20000000a00 */
[----:B------:R-:W-:Y:S02]  /*5ed0*/  HFMA2 R12, -RZ, RZ, 0, 5.9604644775390625e-08 ;  /* 0x00000001ff0c7431 */ /* 0x000fe400000001ff */
[----:B------:R-:W-:Y:S02]  /*5ee0*/  IMAD.MOV.U32 R8, RZ, RZ, 0x70 ;  /* 0x00000070ff087424 */ /* 0x000fe400078e00ff */
[----:B------:R-:W-:Y:S01]  /*5ef0*/  IMAD.MOV.U32 R13, RZ, RZ, RZ ;  /* 0x000000ffff0d7224 */ /* 0x000fe200078e00ff */
[----:B------:R-:W3:Y:S01]  /*5f00*/  LDCU.64 UR6, c[0x4][0x88] ;  /* 0x01001100ff0677ac */ /* 0x000ee20008000a00 */
[----:B------:R-:W4:Y:S01]  /*5f10*/  LDCU.64 UR4, c[0x4][0x8] ;  /* 0x01000100ff0477ac */ /* 0x000f220008000a00 */
[----:B-1----:R-:W-:Y:S02]  /*5f20*/  MOV R4, UR8 ;  /* 0x0000000800047c02 */ /* 0x002fe40008000f00 */
[----:B------:R-:W-:Y:S02]  /*5f30*/  MOV R5, UR9 ;  /* 0x0000000900057c02 */ /* 0x000fe40008000f00 */
[----:B---3--:R-:W-:Y:S01]  /*5f40*/  MOV R7, UR7 ;  /* 0x0000000700077c02 */ /* 0x008fe20008000f00 */
[----:B------:R-:W-:Y:S01]  /*5f50*/  IMAD.U32 R6, RZ, RZ, UR6 ;  /* 0x00000006ff067e24 */ /* 0x000fe2000f8e00ff */
[----:B----4-:R-:W-:Y:S01]  /*5f60*/  MOV R11, UR5 ;  /* 0x00000005000b7c02 */ /* 0x010fe20008000f00 */
[----:B------:R-:W-:Y:S02]  /*5f70*/  IMAD.U32 R10, RZ, RZ, UR4 ;  /* 0x00000004ff0a7e24 */ /* 0x000fe4000f8e00ff */
[----:B------:R-:W-:Y:S07]  /*5f80*/  LEPC R20, `(.L_x_96) ;  /* 0x000000001014794e */ /* 0x000fee0000000000 */
[----:B--2---:R-:W-:Y:S05]  /*5f90*/  CALL.ABS.NOINC R2 ;  /* 0x0000000002007343 */ /* 0x004fea0003c00000 */
.L_x_96:
[----:B------:R-:W-:Y:S05]  /*5fa0*/  BSYNC.RECONVERGENT B6 ;  /* 0x0000000000067941 */ /* 0x000fea0003800200 */
.L_x_95:
[----:B------:R-:W-:Y:S02]  /*5fb0*/  R2UR UR6, R48 ;  /* 0x00000000300672ca */ /* 0x000fe400000e0000 */
[----:B------:R-:W-:Y:S02]  /*5fc0*/  R2UR UR5, R58 ;  /* 0x000000003a0572ca */ /* 0x000fe400000e0000 */
[----:B------:R-:W-:Y:S02]  /*5fd0*/  R2UR UR4, R57 ;  /* 0x00000000390472ca */ /* 0x000fe400000e0000 */
[----:B------:R-:W-:Y:S02]  /*5fe0*/  ISETP.NE.U32.AND P4, PT, R42, RZ, PT ;  /* 0x000000ff2a00720c */ /* 0x000fe40003f85070 */
[----:B------:R-:W-:Y:S02]  /*5ff0*/  ISETP.NE.U32.AND P2, PT, RZ, UR54, PT ;  /* 0x00000036ff007c0c */ /* 0x000fe4000bf45070 */
[----:B------:R-:W-:Y:S02]  /*6000*/  ISETP.NE.AND.EX P4, PT, R43, RZ, PT, P4 ;  /* 0x000000ff2b00720c */ /* 0x000fe40003f85340 */
[----:B------:R-:W-:Y:S01]  /*6010*/  ISETP.NE.AND.EX P2, PT, RZ, UR55, PT, P2 ;  /* 0x00000037ff007c0c */ /* 0x000fe2000bf45320 */
[----:B------:R-:W-:Y:S02]  /*6020*/  UISETP.NE.AND UP2, UPT, UR6, URZ, UPT ;  /* 0x000000ff0600728c */ /* 0x000fe4000bf45270 */
[----:B------:R-:W-:Y:S04]  /*6030*/  UISETP.NE.U32.AND UP0, UPT, UR5, URZ, UPT ;  /* 0x000000ff0500728c */ /* 0x000fe8000bf05070 */
[----:B------:R-:W-:Y:S01]  /*6040*/  UISETP.NE.AND.EX UP1, UPT, UR4, URZ, UPT, UP0 ;  /* 0x000000ff0400728c */ /* 0x000fe2000bf25300 */
[----:B------:R-:W-:Y:S01]  /*6050*/  PLOP3.LUT P1, PT, PT, PT, UP2, 0x80, 0x8 ;  /* 0x000000000008781c */ /* 0x000fe20003f2f028 */
[----:B------:R-:W-:Y:S03]  /*6060*/  UPLOP3.LUT UP0, UPT, UPT, UPT, UPT, 0x40, 0x4 ;  /* 0x000000000004789c */ /* 0x000fe60003f0e870 */
[----:B------:R-:W-:Y:S06]  /*6070*/  @UP2 UPLOP3.LUT UP0, UPT, UPT, UPT, UP1, 0x80, 0x8 ;  /* 0x000000000008289c */ /* 0x000fec0003f0f010 */
[----:B------:R-:W-:Y:S01]  /*6080*/  PLOP3.LUT P0, PT, PT, PT, UP0, 0x80, 0x8 ;  /* 0x000000000008781c */ /* 0x000fe20003f0f008 */
[----:B------:R-:W-:Y:S01]  /*6090*/  @!UPT UIADD3 URZ, UPT, UPT, URZ, URZ, URZ ;  /* 0x000000fffffff290 */ /* 0x000fe2000fffe0ff */
[----:B------:R-:W-:Y:S11]  /*60a0*/  BRA.U !UP1, `(.L_x_98) ;  /* 0x0000000109407547 */ /* 0x000ff6000b800000 */
[----:B------:R-:W-:Y:S01]  /*60b0*/  UISETP.NE.U32.AND UP0, UPT, UR54, URZ, UPT ;  /* 0x000000ff3600728c */ /* 0x000fe2000bf05070 */
[----:B------:R-:W-:Y:S01]  /*60c0*/  R2UR UR6, R58 ;  /* 0x000000003a0672ca */ /* 0x000fe200000e0000 */
[----:B------:R-:W2:Y:S01]  /*60d0*/  LDCU.64 UR8, c[0x0][0x358] ;  /* 0x00006b00ff0877ac */ /* 0x000ea20008000a00 */
[----:B------:R-:W-:Y:S02]  /*60e0*/  HFMA2 R45, -RZ, RZ, 0, 5.9604644775390625e-08 ;  /* 0x00000001ff2d7431 */ /* 0x000fe400000001ff */
[----:B-1----:R-:W-:Y:S01]  /*60f0*/  IMAD.MOV.U32 R0, RZ, RZ, 0x1 ;  /* 0x00000001ff007424 */ /* 0x002fe200078e00ff */
[----:B------:R-:W-:Y:S06]  /*6100*/  UISETP.NE.AND.EX UP0, UPT, UR55, URZ, UPT, UP0 ;  /* 0x000000ff3700728c */ /* 0x000fec000bf05300 */
[----:B------:R-:W-:Y:S05]  /*6110*/  PLOP3.LUT P3, PT, PT, PT, UP0, 0x80, 0x8 ;  /* 0x000000000008781c */ /* 0x000fea0003f6f008 */
[----:B------:R-:W1:Y:S01]  /*6120*/  @UP0 LDCU.64 UR4, c[0x0][0x888] ;  /* 0x00011100ff0407ac */ /* 0x000e620008000a00 */
[----:B------:R-:W-:Y:S07]  /*6130*/  @UP0 UIMAD UR6, UR36, UR6, URZ ;  /* 0x00000006240602a4 */ /* 0x000fee000f8e02ff */
[----:B------:R-:W-:Y:S01]  /*6140*/  @!P3 PRMT R45, R0, 0x7610, R45 ;  /* 0x00007610002db816 */ /* 0x000fe2000000002d */
[----:B-1----:R-:W-:Y:S06]  /*6150*/  @UP0 UIMAD.WIDE UR4, UR6, 0x4, UR4 ;  /* 0x00000004060408a5 */ /* 0x002fec000f8e0204 */
[----:B------:R-:W-:Y:S02]  /*6160*/  IMAD.U32 R2, RZ, RZ, UR4 ;  /* 0x00000004ff027e24 */ /* 0x000fe4000f8e00ff */
[----:B------:R-:W-:Y:S03]  /*6170*/  IMAD.U32 R3, RZ, RZ, UR5 ;  /* 0x00000005ff037e24 */ /* 0x000fe6000f8e00ff */
[----:B------:R-:W1:Y:S02]  /*6180*/  @!UP0 LDCU UR4, c[0x0][0x880] ;  /* 0x00011000ff0487ac */ /* 0x000e640008000800 */
[----:B--2--5:R2:W5:Y:S02]  /*6190*/  @P3 LDG.E R27, desc[UR8][R2.64] ;  /* 0x00000008021b3981 */ /* 0x024564000c1e1900 */
[----:B-12---:R-:W-:Y:S02]  /*61a0*/  @!P3 MOV R27, UR4 ;  /* 0x00000004001bbc02 */ /* 0x006fe40008000f00 */
.L_x_98:
[----:B------:R-:W-:Y:S05]  /*61b0*/  @!P4 BRA `(.L_x_99) ;  /* 0x000000000024c947 */ /* 0x000fea0003800000 */
[----:B------:R-:W-:Y:S01]  /*61c0*/  ISETP.NE.U32.AND P3, PT, R40, RZ, PT ;  /* 0x000000ff2800720c */ /* 0x000fe20003f65070 */
[----:B------:R-:W2:Y:S03]  /*61d0*/  LDCU.64 UR4, c[0x0][0x358] ;  /* 0x00006b00ff0477ac */ /* 0x000ea60008000a00 */
[----:B------:R-:W-:Y:S11]  /*61e0*/  ISETP.NE.AND.EX P3, PT, R41, RZ, PT, P3 ;  /* 0x000000ff2900720c */ /* 0x000ff60003f65330 */
[----:B------:R-:W-:Y:S02]  /*61f0*/  @!UPT UIADD3 URZ, UPT, UPT, URZ, URZ, URZ ;  /* 0x000000fffffff290 */ /* 0x000fe4000fffe0ff */
[----:B------:R-:W3:Y:S01]  /*6200*/  @P3 LDC.64 R2, c[0x0][0x8a8] ;  /* 0x00022a00ff023b82 */ /* 0x000ee20000000a00 */
[----:B-1----:R-:W-:Y:S04]  /*6210*/  @P3 IMAD R0, R42, UR36, RZ ;  /* 0x000000242a003c24 */ /* 0x002fe8000f8e02ff */
[----:B---3--:R-:W-:Y:S05]  /*6220*/  @P3 IMAD.WIDE R2, R0, 0x4, R2 ;  /* 0x0000000400023825 */ /* 0x008fea00078e0202 */
[----:B--2--5:R2:W5:Y:S02]  /*6230*/  @P3 LDG.E R24, desc[UR4][R2.64] ;  /* 0x0000000402183981 */ /* 0x024564000c1e1900 */
[----:B--2---:R-:W3:Y:S02]  /*6240*/  @!P3 LDC R24, c[0x0][0x8a0] ;  /* 0x00022800ff18bb82 */ /* 0x004ee40000000800 */
.L_x_99:
[----:B-----5:R-:W-:Y:S01]  /*6250*/  FSETP.NEU.AND P3, PT, R27, RZ, PT ;  /* 0x000000ff1b00720b */ /* 0x020fe20003f6d000 */
[----:B------:R-:W-:Y:S01]  /*6260*/  IMAD.SHL.U32 R63, R44, 0x2, RZ ;  /* 0x000000022c3f7824 */ /* 0x000fe200078e00ff */
[----:B------:R-:W-:Y:S01]  /*6270*/  SEL R4, RZ, 0xffffffff, P2 ;  /* 0xffffffffff047807 */ /* 0x000fe20001000000 */
[----:B------:R-:W-:Y:S01]  /*6280*/  BSSY B1, `(.L_x_100) ;  /* 0x0000036000017945 */ /* 0x000fe20003800000 */
[----:B------:R-:W-:Y:S01]  /*6290*/  @P1 LOP3.LUT P2, RZ, R45, 0xff, RZ, 0xc0, !PT ;  /* 0x000000ff2dff1812 */ /* 0x000fe2000784c0ff */
[----:B------:R-:W-:Y:S01]  /*62a0*/  VIADD R61, R63, UR44 ;  /* 0x0000002c3f3d7c36 */ /* 0x000fe20008000000 */
[----:B-1----:R-:W-:Y:S01]  /*62b0*/  @P1 SEL R0, RZ, 0xffffffff, P3 ;  /* 0xffffffffff001807 */ /* 0x002fe20001800000 */
[----:B------:R-:W-:Y:S01]  /*62c0*/  IMAD.MOV.U32 R64, RZ, RZ, 0x1 ;  /* 0x00000001ff407424 */ /* 0x000fe200078e00ff */
[----:B------:R-:W-:Y:S01]  /*62d0*/  LOP3.LUT R54, R54, 0x1, RZ, 0x3c, !PT ;  /* 0x0000000136367812 */ /* 0x000fe200078e3cff */
[----:B------:R-:W-:Y:S01]  /*62e0*/  IMAD.MOV.U32 R62, RZ, RZ, RZ ;  /* 0x000000ffff3e7224 */ /* 0x000fe200078e00ff */
[----:B------:R-:W-:Y:S02]  /*62f0*/  @P0 SEL R0, R4, R0, !P2 ;  /* 0x0000000004000207 */ /* 0x000fe40005000000 */
[----:B------:R-:W-:Y:S02]  /*6300*/  CS2R R38, SRZ ;  /* 0x0000000000267805 */ /* 0x000fe4000001ff00 */
[----:B------:R-:W-:Y:S02]  /*6310*/  LEA R26, R22, UR44, 0x3 ;  /* 0x0000002c161a7c11 */ /* 0x000fe4000f8e18ff */
[----:B------:R-:W-:Y:S02]  /*6320*/  CS2R R36, SRZ ;  /* 0x0000000000247805 */ /* 0x000fe4000001ff00 */
[----:B------:R-:W-:Y:S02]  /*6330*/  @P1 LOP3.LUT R0, R0, 0x1, RZ, 0xc0, !PT ;  /* 0x0000000100001812 */ /* 0x000fe400078ec0ff */
[----:B------:R-:W-:Y:S02]  /*6340*/  CS2R R30, SRZ ;  /* 0x00000000001e7805 */ /* 0x000fe4000001ff00 */
[----:B------:R-:W-:Y:S02]  /*6350*/  SHF.L.U32 R2, R53, 0x1f, RZ ;  /* 0x0000001f35027819 */ /* 0x000fe400000006ff */
[----:B------:R-:W-:Y:S02]  /*6360*/  CS2R R28, SRZ ;  /* 0x00000000001c7805 */ /* 0x000fe4000001ff00 */
[----:B------:R-:W-:Y:S01]  /*6370*/  ISETP.NE.U32.OR P5, PT, R0, 0x1, !P1 ;  /* 0x000000010000780c */ /* 0x000fe20004fa5470 */
[----:B------:R-:W-:Y:S01]  /*6380*/  IMAD.IADD R60, R55, 0x1, R61 ;  /* 0x00000001373c7824 */ /* 0x000fe200078e023d */
[----:B------:R-:W-:Y:S02]  /*6390*/  PLOP3.LUT P2, PT, PT, PT, UP1, 0x80, 0x8 ;  /* 0x000000000008781c */ /* 0x000fe40003f4f018 */
[----:B------:R-:W-:Y:S02]  /*63a0*/  LEA.HI R25, R22, R22, RZ, 0x1 ;  /* 0x0000001616197211 */ /* 0x000fe400078f08ff */
[----:B------:R-:W-:Y:S02]  /*63b0*/  LOP3.LUT P4, R50, R45, 0xff, RZ, 0xc0, !PT ;  /* 0x000000ff2d327812 */ /* 0x000fe4000788c0ff */
[----:B------:R-:W-:Y:S02]  /*63c0*/  SEL R3, RZ, 0xffffffff, P3 ;  /* 0xffffffffff037807 */ /* 0x000fe40001800000 */
[----:B------:R-:W-:Y:S03]  /*63d0*/  P2R R59, PR, RZ, 0x20 ;  /* 0x00000020ff3b7803 */ /* 0x000fe60000000000 */
[----:B------:R-:W-:Y:S02]  /*63e0*/  @P5 SHF.L.U32 R0, R54, 0x1f, RZ ;  /* 0x0000001f36005819 */ /* 0x000fe400000006ff */
[----:B------:R-:W-:Y:S02]  /*63f0*/  @P2 SEL R3, R4, R3, !P4 ;  /* 0x0000000304032207 */ /* 0x000fe40006000000 */
[----:B------:R1:W2:Y:S02]  /*6400*/  @P5 SYNCS.PHASECHK.TRANS64.TRYWAIT P1, [UR44+0x30], R0 ;  /* 0x00003000ff0055a7 */ /* 0x0002a4000802112c */
[----:B------:R-:W-:Y:S04]  /*6410*/  LOP3.LUT R3, R3, 0x1, RZ, 0xc0, !PT ;  /* 0x0000000103037812 */ /* 0x000fe800078ec0ff */
[----:B------:R-:W-:Y:S04]  /*6420*/  ISETP.NE.U32.AND P2, PT, R3, 0x1, PT ;  /* 0x000000010300780c */ /* 0x000fe80003f45070 */
[----:B------:R-:W-:Y:S01]  /*6430*/  P2R R65, PR, RZ, 0x4 ;  /* 0x00000004ff417803 */ /* 0x000fe20000000000 */
[----:B------:R4:W3:Y:S01]  /*6440*/  SYNCS.PHASECHK.TRANS64.TRYWAIT P0, [R26+URZ+0xa0], R2 ;  /* 0x0000a0021a0075a7 */ /* 0x0008e200080011ff */
[C---:B-1----:R-:W-:Y:S01]  /*6450*/  IMAD.SHL.U32 R0, R25.reuse, 0x40, RZ ;  /* 0x0000004019007824 */ /* 0x042fe200078e00ff */
[----:B------:R-:W-:Y:S04]  /*6460*/  LOP3.LUT R25, R25, 0xffe, RZ, 0xc0, !PT ;  /* 0x00000ffe19197812 */ /* 0x000fe800078ec0ff */
[----:B------:R-:W-:Y:S01]  /*6470*/  LOP3.LUT R0, R0, 0xffffff80, RZ, 0xc0, !PT ;  /* 0xffffff8000007812 */ /* 0x000fe200078ec0ff */
[----:B------:R-:W-:Y:S04]  /*6480*/  IMAD.IADD R25, R22, 0x1, -R25 ;  /* 0x0000000116197824 */ /* 0x000fe800078e0a19 */
[----:B------:R-:W-:Y:S04]  /*6490*/  IMAD.IADD R0, R23, 0x1, R0 ;  /* 0x0000000117007824 */ /* 0x000fe800078e0200 */
[----:B------:R-:W-:Y:S01]  /*64a0*/  IMAD R25, R25, 0x100000, R0 ;  /* 0x0010000019197824 */ /* 0x000fe200078e0200 */
[----:B--2---:R-:W-:Y:S01]  /*64b0*/  @P5 SEL R64, RZ, 0x1, !P1 ;  /* 0x00000001ff405807 */ /* 0x004fe20004800000 */
[----:B----4-:R-:W-:Y:S06]  /*64c0*/  @!P5 BRA `(.L_x_101) ;  /* 0x000000000044d947 */ /* 0x010fec0003800000 */
[----:B------:R-:W-:Y:S01]  /*64d0*/  IMAD.MOV.U32 R38, RZ, RZ, RZ ;  /* 0x000000ffff267224 */ /* 0x000fe200078e00ff */
[----:B------:R-:W-:Y:S01]  /*64e0*/  ISETP.NE.AND P1, PT, R64, RZ, PT ;  /* 0x000000ff4000720c */ /* 0x000fe20003f25270 */
[----:B------:R-:W-:Y:S01]  /*64f0*/  BSSY B0, `(.L_x_102) ;  /* 0x0000008000007945 */ /* 0x000fe20003800000 */
[----:B------:R-:W-:Y:S02]  /*6500*/  CS2R R30, SRZ ;  /* 0x00000000001e7805 */ /* 0x000fe4000001ff00 */
[----:B------:R-:W-:Y:S02]  /*6510*/  CS2R R28, SRZ ;  /* 0x00000000001c7805 */ /* 0x000fe4000001ff00 */
[----:B------:R-:W-:Y:S07]  /*6520*/  CS2R R36, SRZ ;  /* 0x0000000000247805 */ /* 0x000fee000001ff00 */
[----:B------:R-:W-:Y:S05]  /*6530*/  @P1 BRA `(.L_x_103) ;  /* 0x00000000000c1947 */ /* 0x000fea0003800000 */
[----:B------:R-:W-:Y:S04]  /*6540*/  SHF.L.U32 R3, R54, 0x1f, RZ ;  /* 0x0000001f36037819 */ /* 0x000fe800000006ff */
[----:B------:R-:W1:Y:S02]  /*6550*/  SYNCS.PHASECHK.TRANS64.TRYWAIT P1, [UR44+0x30], R3 ;  /* 0x00003003ff0075a7 */ /* 0x000e64000802112c */
[----:B-1----:R-:W-:Y:S05]  /*6560*/  @!P1 BRA `(.L_x_104) ;  /* 0x0000002c00989947 */ /* 0x002fea0003800000 */
.L_x_103:
[----:B------:R-:W-:Y:S05]  /*6570*/  BSYNC B0 ;  /* 0x0000000000007941 */ /* 0x000fea0003800000 */
.L_x_102:
[----:B------:R-:W-:Y:S01]  /*6580*/  ISETP.NE.AND P1, PT, R65, RZ, PT ;  /* 0x000000ff4100720c */ /* 0x000fe20003f25270 */
[----:B------:R-:W-:Y:S11]  /*6590*/  HFMA2 R62, -RZ, RZ, 0, 5.9604644775390625e-08 ;  /* 0x00000001ff3e7431 */ /* 0x000ff600000001ff */
[----:B------:R-:W-:Y:S01]  /*65a0*/  @!UPT UIADD3 URZ, UPT, UPT, URZ, URZ, URZ ;  /* 0x000000fffffff290 */ /* 0x000fe2000fffe0ff */
[----:B------:R-:W-:Y:S05]  /*65b0*/  @P1 WARPSYNC.ALL ;  /* 0x0000000000001948 */ /* 0x000fea0003800000 */
[----:B------:R2:W4:Y:S04]  /*65c0*/  @P1 LDSM.16.M88.4 R28, [R63+UR44+0x200] ;  /* 0x0002002c3f1c183b */ /* 0x0005280008000200 */
[----:B------:R2:W1:Y:S02]  /*65d0*/  @P1 LDSM.16.M88.4 R36, [R60+0x200] ;  /* 0x000200003c24183b */ /* 0x0004640000000200 */
.L_x_101:
[----:B------:R-:W-:Y:S05]  /*65e0*/  BSYNC B1 ;  /* 0x0000000000017941 */ /* 0x000fea0003800000 */
.L_x_100:
[----:B-1----:R-:W-:Y:S04]  /*65f0*/  SHF.R.U32.HI R0, RZ, 0x15, R25 ;  /* 0x00000015ff007819 */ /* 0x002fe80000011619 */
[----:B------:R-:W-:Y:S01]  /*6600*/  LOP3.LUT P1, RZ, R0, 0x3, R46, 0x48, !PT ;  /* 0x0000000300ff7812 */ /* 0x000fe2000782482e */
[----:B------:R-:W-:Y:S01]  /*6610*/  @!UPT UIADD3 URZ, UPT, UPT, URZ, URZ, URZ ;  /* 0x000000fffffff290 */ /* 0x000fe2000fffe0ff */
[----:B---3--:R-:W-:Y:S11]  /*6620*/  @P0 BRA `(.L_x_105) ;  /* 0x0000000000080947 */ /* 0x008ff60003800000 */
[----:B------:R-:W1:Y:S02]  /*6630*/  SYNCS.PHASECHK.TRANS64.TRYWAIT P0, [R26+URZ+0xa0], R2 ;  /* 0x0000a0021a0075a7 */ /* 0x000e6400080011ff */
[----:B-1----:R-:W-:Y:S05]  /*6640*/  @!P0 BRA `(.L_x_106) ;  /* 0x0000002c00788947 */ /* 0x002fea0003800000 */
.L_x_105:
[----:B------:R-:W-:Y:S05]  /*6650*/  @!P1 BRA `(.L_x_107) ;  /* 0x0000000000409947 */ /* 0x000fea0003800000 */
[----:B------:R-:W3:Y:S01]  /*6660*/  LDCU.64 UR8, c[0x4][0x70] ;  /* 0x01000e00ff0877ac */ /* 0x000ee20008000a00 */
[----:B------:R-:W-:Y:S01]  /*6670*/  MOV R3, 0x0 ;  /* 0x0000000000037802 */ /* 0x000fe20000000f00 */
[----:B------:R-:W-:Y:S02]  /*6680*/  HFMA2 R12, -RZ, RZ, 0, 5.9604644775390625e-08 ;  /* 0x00000001ff0c7431 */ /* 0x000fe400000001ff */
[----:B------:R-:W-:Y:S02]  /*6690*/  IMAD.MOV.U32 R8, RZ, RZ, 0x192 ;  /* 0x00000192ff087424 */ /* 0x000fe400078e00ff */
[----:B------:R-:W-:Y:S01]  /*66a0*/  IMAD.MOV.U32 R13, RZ, RZ, RZ ;  /* 0x000000ffff0d7224 */ /* 0x000fe200078e00ff */
[----:B------:R-:W5:Y:S01]  /*66b0*/  LDCU.64 UR6, c[0x4][0x78] ;  /* 0x01000f00ff0677ac */ /* 0x000f620008000a00 */
[----:B-1----:R-:W1:Y:S01]  /*66c0*/  LDC.64 R2, c[0x4][R3] ;  /* 0x0100000003027b82 */ /* 0x002e620000000a00 */
[----:B------:R-:W2:Y:S01]  /*66d0*/  LDCU.64 UR4, c[0x4][0x10] ;  /* 0x01000200ff0477ac */ /* 0x000ea20008000a00 */
[----:B---3--:R-:W-:Y:S01]  /*66e0*/  MOV R5, UR9 ;  /* 0x0000000900057c02 */ /* 0x008fe20008000f00 */
[----:B------:R-:W-:Y:S01]  /*66f0*/  IMAD.U32 R4, RZ, RZ, UR8 ;  /* 0x00000008ff047e24 */ /* 0x000fe2000f8e00ff */
[----:B-----5:R-:W-:Y:S01]  /*6700*/  MOV R7, UR7 ;  /* 0x0000000700077c02 */ /* 0x020fe20008000f00 */
[----:B------:R-:W-:Y:S01]  /*6710*/  IMAD.U32 R6, RZ, RZ, UR6 ;  /* 0x00000006ff067e24 */ /* 0x000fe2000f8e00ff */
[----:B--2---:R-:W-:Y:S01]  /*6720*/  MOV R11, UR5 ;  /* 0x00000005000b7c02 */ /* 0x004fe20008000f00 */
[----:B------:R-:W-:Y:S02]  /*6730*/  IMAD.U32 R10, RZ, RZ, UR4 ;  /* 0x00000004ff0a7e24 */ /* 0x000fe4000f8e00ff */
[----:B------:R-:W-:Y:S07]  /*6740*/  LEPC R20, `(.L_x_107) ;  /* 0x000000001014794e */ /* 0x000fee0000000000 */
[----:B-1--4-:R-:W-:Y:S05]  /*6750*/  CALL.ABS.NOINC R2 ;  /* 0x0000000002007343 */ /* 0x012fea0003c00000 */
.L_x_107:
[----:B----4-:R-:W-:Y:S01]  /*6760*/  SHF.L.U32 R3, R28, 0x10, RZ ;  /* 0x000000101c037819 */ /* 0x010fe200000006ff */
[----:B------:R-:W-:Y:S05]  /*6770*/  WARPSYNC.ALL ;  /* 0x0000000000007948 */ /* 0x000fea0003800000 */
[----:B------:R-:W-:Y:S01]  /*6780*/  R2UR UR4, R25 ;  /* 0x00000000190472ca */ /* 0x000fe200000e0000 */
[----:B------:R-:W-:Y:S01]  /*6790*/  BSSY.RECONVERGENT B0, `(.L_x_108) ;  /* 0x000004e000007945 */ /* 0x000fe20003800200 */
[C---:B------:R-:W-:Y:S02]  /*67a0*/  SHF.L.U32 R20, R29.reuse, 0x10, RZ ;  /* 0x000000101d147819 */ /* 0x040fe400000006ff */
[----:B------:R-:W-:Y:S02]  /*67b0*/  LOP3.LUT R21, R29, 0xffff0000, RZ, 0xc0, !PT ;  /* 0xffff00001d157812 */ /* 0x000fe400078ec0ff */
[----:B------:R-:W-:Y:S07]  /*67c0*/  ISETP.NE.AND P0, PT, R56, RZ, PT ;  /* 0x000000ff3800720c */ /* 0x000fee0003f05270 */
[----:B------:R-:W3:Y:S02]  /*67d0*/  LDTM.16dp256bit.x4 R4, tmem[UR4] ;  /* 0x00000004000479ee */ /* 0x000ee40008120000 */
[----:B---3--:R-:W-:Y:S01]  /*67e0*/  FMUL R0, R24, R4 ;  /* 0x0000000418007220 */ /* 0x008fe20000400000 */
[----:B------:R-:W-:Y:S01]  /*67f0*/  LOP3.LUT R4, R28, 0xffff0000, RZ, 0xc0, !PT ;  /* 0xffff00001c047812 */ /* 0x000fe200078ec0ff */
[C---:B-1----:R-:W-:Y:S01]  /*6800*/  FMUL R2, R24.reuse, R5 ;  /* 0x0000000518027220 */ /* 0x042fe20000400000 */
[C---:B------:R-:W-:Y:S01]  /*6810*/  FMUL R7, R24.reuse, R7 ;  /* 0x0000000718077220 */ /* 0x040fe20000400000 */
[C---:B------:R-:W-:Y:S01]  /*6820*/  FFMA R0, R27.reuse, R3, R0 ;  /* 0x000000031b007223 */ /* 0x040fe20000000000 */
[C---:B------:R-:W-:Y:S01]  /*6830*/  FMUL R3, R24.reuse, R6 ;  /* 0x0000000618037220 */ /* 0x040fe20000400000 */
[C---:B------:R-:W-:Y:S01]  /*6840*/  FFMA R2, R27.reuse, R4, R2 ;  /* 0x000000041b027223 */ /* 0x040fe20000000002 */
[C---:B------:R-:W-:Y:S01]  /*6850*/  FMUL R4, R24.reuse, R8 ;  /* 0x0000000818047220 */ /* 0x040fe20000400000 */
[C---:B------:R-:W-:Y:S01]  /*6860*/  FMUL R8, R24.reuse, R12 ;  /* 0x0000000c18087220 */ /* 0x040fe20000400000 */
[----:B------:R-:W-:Y:S01]  /*6870*/  FMUL R12, R24, R16 ;  /* 0x00000010180c7220 */ /* 0x000fe20000400000 */
[----:B------:R-:W-:Y:S01]  /*6880*/  SHF.L.U32 R16, R30, 0x10, RZ ;  /* 0x000000101e107819 */ /* 0x000fe200000006ff */
[C---:B------:R-:W-:Y:S01]  /*6890*/  FFMA R3, R27.reuse, R20, R3 ;  /* 0x000000141b037223 */ /* 0x040fe20000000003 */
[----:B------:R-:W-:Y:S01]  /*68a0*/  F2FP.BF16.F32.PACK_AB R32, R2, R0 ;  /* 0x000000000220723e */ /* 0x000fe200000010ff */
[C---:B------:R-:W-:Y:S01]  /*68b0*/  FFMA R7, R27.reuse, R21, R7 ;  /* 0x000000151b077223 */ /* 0x040fe20000000007 */
[----:B------:R-:W-:Y:S01]  /*68c0*/  LOP3.LUT R0, R30, 0xffff0000, RZ, 0xc0, !PT ;  /* 0xffff00001e007812 */ /* 0x000fe200078ec0ff */
[----:B------:R-:W-:Y:S01]  /*68d0*/  FFMA R4, R27, R16, R4 ;  /* 0x000000101b047223 */ /* 0x000fe20000000004 */
[C---:B------:R-:W-:Y:S01]  /*68e0*/  SHF.L.U32 R2, R31.reuse, 0x10, RZ ;  /* 0x000000101f027819 */ /* 0x040fe200000006ff */
[C---:B------:R-:W-:Y:S01]  /*68f0*/  FMUL R5, R24.reuse, R9 ;  /* 0x0000000918057220 */ /* 0x040fe20000400000 */
[----:B------:R-:W-:Y:S01]  /*6900*/  LOP3.LUT R16, R31, 0xffff0000, RZ, 0xc0, !PT ;  /* 0xffff00001f107812 */ /* 0x000fe200078ec0ff */
[----:B------:R-:W-:Y:S01]  /*6910*/  FMUL R6, R24, R10 ;  /* 0x0000000a18067220 */ /* 0x000fe20000400000 */
[----:B------:R-:W-:Y:S01]  /*6920*/  F2FP.BF16.F32.PACK_AB R33, R7, R3 ;  /* 0x000000030721723e */ /* 0x000fe200000010ff */
[C---:B------:R-:W-:Y:S01]  /*6930*/  FFMA R5, R27.reuse, R0, R5 ;  /* 0x000000001b057223 */ /* 0x040fe20000000005 */
[C---:B------:R-:W-:Y:S01]  /*6940*/  SHF.L.U32 R0, R36.reuse, 0x10, RZ ;  /* 0x0000001024007819 */ /* 0x040fe200000006ff */
[----:B------:R-:W-:Y:S01]  /*6950*/  FFMA R6, R27, R2, R6 ;  /* 0x000000021b067223 */ /* 0x000fe20000000006 */
[----:B------:R-:W-:Y:S01]  /*6960*/  LOP3.LUT R2, R36, 0xffff0000, RZ, 0xc0, !PT ;  /* 0xffff000024027812 */ /* 0x000fe200078ec0ff */
[C---:B------:R-:W-:Y:S01]  /*6970*/  FMUL R11, R24.reuse, R11 ;  /* 0x0000000b180b7220 */ /* 0x040fe20000400000 */
[----:B------:R-:W-:Y:S01]  /*6980*/  SHF.L.U32 R3, R37, 0x10, RZ ;  /* 0x0000001025037819 */ /* 0x000fe200000006ff */
[C---:B------:R-:W-:Y:S01]  /*6990*/  FMUL R9, R24.reuse, R13 ;  /* 0x0000000d18097220 */ /* 0x040fe20000400000 */
[----:B------:R-:W-:Y:S01]  /*69a0*/  F2FP.BF16.F32.PACK_AB R34, R5, R4 ;  /* 0x000000040522723e */ /* 0x000fe200000010ff */
[C---:B------:R-:W-:Y:S01]  /*69b0*/  FMUL R10, R24.reuse, R14 ;  /* 0x0000000e180a7220 */ /* 0x040fe20000400000 */
[C---:B------:R-:W-:Y:S01]  /*69c0*/  FFMA R11, R27.reuse, R16, R11 ;  /* 0x000000101b0b7223 */ /* 0x040fe2000000000b */
[C---:B------:R-:W-:Y:S01]  /*69d0*/  FFMA R8, R27.reuse, R0, R8 ;  /* 0x000000001b087223 */ /* 0x040fe20000000008 */
[----:B------:R-:W-:Y:S01]  /*69e0*/  FFMA R9, R27, R2, R9 ;  /* 0x000000021b097223 */ /* 0x000fe20000000009 */
[----:B------:R-:W-:Y:S01]  /*69f0*/  LOP3.LUT R0, R37, 0xffff0000, RZ, 0xc0, !PT ;  /* 0xffff000025007812 */ /* 0x000fe200078ec0ff */
[----:B------:R-:W-:Y:S01]  /*6a00*/  FFMA R10, R27, R3, R10 ;  /* 0x000000031b0a7223 */ /* 0x000fe2000000000a */
[----:B------:R-:W-:Y:S01]  /*6a10*/  FMUL R15, R24, R15 ;  /* 0x0000000f180f7220 */ /* 0x000fe20000400000 */
[----:B------:R-:W-:Y:S01]  /*6a20*/  SHF.L.U32 R2, R38, 0x10, RZ ;  /* 0x0000001026027819 */ /* 0x000fe200000006ff */
[----:B------:R-:W-:Y:S01]  /*6a30*/  FMUL R13, R24, R17 ;  /* 0x00000011180d7220 */ /* 0x000fe20000400000 */
[----:B------:R-:W-:Y:S01]  /*6a40*/  LOP3.LUT R3, R38, 0xffff0000, RZ, 0xc0, !PT ;  /* 0xffff000026037812 */ /* 0x000fe200078ec0ff */
[C---:B------:R-:W-:Y:S01]  /*6a50*/  FMUL R14, R24.reuse, R18 ;  /* 0x00000012180e7220 */ /* 0x040fe20000400000 */
[----:B------:R-:W-:Y:S01]  /*6a60*/  SHF.L.U32 R4, R39, 0x10, RZ ;  /* 0x0000001027047819 */ /* 0x000fe200000006ff */
[----:B------:R-:W-:Y:S01]  /*6a70*/  FFMA R15, R27, R0, R15 ;  /* 0x000000001b0f7223 */ /* 0x000fe2000000000f */
[----:B------:R-:W-:Y:S01]  /*6a80*/  LOP3.LUT R5, R39, 0xffff0000, RZ, 0xc0, !PT ;  /* 0xffff000027057812 */ /* 0x000fe200078ec0ff */
[----:B------:R-:W-:Y:S01]  /*6a90*/  FMUL R19, R24, R19 ;  /* 0x0000001318137220 */ /* 0x000fe20000400000 */
[C---:B------:R-:W-:Y:S01]  /*6aa0*/  FFMA R12, R27.reuse, R2, R12 ;  /* 0x000000021b0c7223 */ /* 0x040fe2000000000c */
[C---:B------:R-:W-:Y:S01]  /*6ab0*/  FFMA R13, R27.reuse, R3, R13 ;  /* 0x000000031b0d7223 */ /* 0x040fe2000000000d */
[C---:B------:R-:W-:Y:S01]  /*6ac0*/  FFMA R14, R27.reuse, R4, R14 ;  /* 0x000000041b0e7223 */ /* 0x040fe2000000000e */
[----:B------:R-:W-:Y:S01]  /*6ad0*/  FFMA R19, R27, R5, R19 ;  /* 0x000000051b137223 */ /* 0x000fe20000000013 */
[----:B------:R-:W-:Y:S02]  /*6ae0*/  F2FP.BF16.F32.PACK_AB R35, R11, R6 ;  /* 0x000000060b23723e */ /* 0x000fe400000010ff */
[----:B------:R-:W-:Y:S02]  /*6af0*/  F2FP.BF16.F32.PACK_AB R8, R9, R8 ;  /* 0x000000080908723e */ /* 0x000fe400000010ff */
[----:B------:R-:W-:Y:S01]  /*6b00*/  F2FP.BF16.F32.PACK_AB R9, R15, R10 ;  /* 0x0000000a0f09723e */ /* 0x000fe200000010ff */
[----:B------:R1:W-:Y:S01]  /*6b10*/  STSM.16.M88.4 [R61+0x200], R32 ;  /* 0x000200203d007844 */ /* 0x0003e20000000200 */
[----:B------:R-:W-:Y:S02]  /*6b20*/  F2FP.BF16.F32.PACK_AB R10, R13, R12 ;  /* 0x0000000c0d0a723e */ /* 0x000fe400000010ff */
[----:B------:R-:W-:Y:S05]  /*6b30*/  F2FP.BF16.F32.PACK_AB R11, R19, R14 ;  /* 0x0000000e130b723e */ /* 0x000fea00000010ff */
[----:B------:R1:W-:Y:S01]  /*6b40*/  STSM.16.M88.4 [R60+0x200], R8 ;  /* 0x000200083c007844 */ /* 0x0003e20000000200 */
[----:B------:R-:W-:Y:S01]  /*6b50*/  @!PT LDS RZ, [RZ] ;  /* 0x00000000fffff984 */ /* 0x000fe20000000800 */
[----:B------:R-:W-:Y:S01]  /*6b60*/  @!PT LDS RZ, [RZ] ;  /* 0x00000000fffff984 */ /* 0x000fe20000000800 */
[----:B------:R-:W-:Y:S01]  /*6b70*/  @!PT LDS RZ, [RZ] ;  /* 0x00000000fffff984 */ /* 0x000fe20000000800 */
[----:B------:R-:W-:Y:S01]  /*6b80*/  @!PT LDS RZ, [RZ] ;  /* 0x00000000fffff984 */ /* 0x000fe20000000800 */
[----:B------:R3:W-:Y:S07]  /*6b90*/  MEMBAR.ALL.CTA ;  /* 0x0000000000007992 */ /* 0x0007ee0000008000 */
[----:B---3--:R-:W3:Y:S02]  /*6ba0*/  FENCE.VIEW.ASYNC.S ;  /* 0x00000000000073c6 */ /* 0x008ee40000000000 */
[----:B---3--:R-:W-:Y:S06]  /*6bb0*/  BAR.SYNC.DEFER_BLOCKING 0x1, 0x80 ;  /* 0x0042000000007b1d */ /* 0x008fec0000010000 */
[----:B------:R-:W-:Y:S05]  /*6bc0*/  @P0 BRA `(.L_x_109) ;  /* 0x0000000000280947 */ /* 0x000fea0003800000 */
[----:B------:R-:W3:Y:S01]  /*6bd0*/  LDCU.64 UR6, c[0x0][0x348] ;  /* 0x00006900ff0677ac */ /* 0x000ee20008000a00 */
[----:B------:R-:W-:Y:S01]  /*6be0*/  UIADD3 UR4, UPT, UPT, UR44, 0x200, URZ ;  /* 0x000002002c047890 */ /* 0x000fe2000fffe0ff */
[----:B------:R-:W-:Y:S05]  /*6bf0*/  UMOV UR51, UR36 ;  /* 0x0000002400337c82 */ /* 0x000fea0008000000 */
[----:B------:R-:W-:Y:S04]  /*6c00*/  MOV R49, UR4 ;  /* 0x0000000400317c02 */ /* 0x000fe80008000f00 */
[----:B------:R-:W-:Y:S01]  /*6c10*/  R2UR UR48, R49 ;  /* 0x00000000313072ca */ /* 0x000fe200000e0000 */
[----:B---3--:R-:W-:Y:S04]  /*6c20*/  UIADD3 UR4, UP0, UPT, UR6, 0x680, URZ ;  /* 0x0000068006047890 */ /* 0x008fe8000ff1e0ff */
[----:B------:R-:W-:Y:S09]  /*6c30*/  UIADD3.X UR5, UPT, UPT, URZ, UR7, URZ, UP0, !UPT ;  /* 0x00000007ff057290 */ /* 0x000ff200087fe4ff */
[----:B------:R3:W-:Y:S01]  /*6c40*/  UTMASTG.3D [UR48], [UR4] ;  /* 0x00000030040073b5 */ /* 0x0007e20008010000 */
[----:B------:R0:W-:Y:S01]  /*6c50*/  UTMACMDFLUSH ;  /* 0x00000000000079b7 */ /* 0x0001e20000000000 */
[----:B---3--:R-:W-:Y:S04]  /*6c60*/  DEPBAR.LE SB0, 0x1 ;  /* 0x000080400000791a */ /* 0x008fe80000000000 */
.L_x_109:
[----:B------:R-:W-:Y:S05]  /*6c70*/  BSYNC.RECONVERGENT B0 ;  /* 0x0000000000007941 */ /* 0x000fea0003800200 */
.L_x_108:
[----:B------:R-:W-:Y:S01]  /*6c80*/  BAR.SYNC.DEFER_BLOCKING 0x1, 0x80 ;  /* 0x0042000000007b1d */ /* 0x000fe20000010000 */
[----:B------:R-:W-:Y:S01]  /*6c90*/  ISETP.NE.AND P1, PT, R59, RZ, PT ;  /* 0x000000ff3b00720c */ /* 0x000fe20003f25270 */
[----:B------:R-:W-:Y:S01]  /*6ca0*/  UISETP.NE.AND UP0, UPT, UR47, URZ, UPT ;  /* 0x000000ff2f00728c */ /* 0x000fe2000bf05270 */
[----:B------:R-:W-:Y:S11]  /*6cb0*/  LEA R2, R62, UR44, 0x3 ;  /* 0x0000002c3e027c11 */ /* 0x000ff6000f8e18ff */
[----:B------:R-:W-:Y:S01]  /*6cc0*/  @P1 SHF.L.U32 R3, R54, 0x1f, RZ ;  /* 0x0000001f36031819 */ /* 0x000fe200000006ff */
[----:B------:R-:W-:Y:S06]  /*6cd0*/  BRA.U !UP0, `(.L_x_110) ;  /* 0x0000000108247547 */ /* 0x000fec000b800000 */
[----:B------:R-:W-:Y:S01]  /*6ce0*/  IMAD.U32 R4, RZ, RZ, UR46 ;  /* 0x0000002eff047e24 */ /* 0x000fe2000f8e00ff */
[----:B------:R-:W-:Y:S01]  /*6cf0*/  MOV R0, UR52 ;  /* 0x0000003400007c02 */ /* 0x000fe20008000f00 */
[----:B------:R-:W-:Y:S03]  /*6d00*/  UIADD3 UR4, UPT, UPT, UR46, 0x1, URZ ;  /* 0x000000012e047890 */ /* 0x000fe6000fffe0ff */
[----:B------:R-:W-:Y:S01]  /*6d10*/  @P1 LEA R4, R4, UR44, 0x3 ;  /* 0x0000002c04041c11 */ /* 0x000fe2000f8e18ff */
[----:B------:R-:W-:Y:S04]  /*6d20*/  UISETP.NE.AND UP0, UPT, UR4, 0x4, UPT ;  /* 0x000000040400788c */ /* 0x000fe8000bf05270 */
[----:B------:R-:W-:Y:S01]  /*6d30*/  @P1 VIADD R4, R4, 0x50 ;  /* 0x0000005004041836 */ /* 0x000fe20000000000 */
[----:B------:R-:W-:Y:S04]  /*6d40*/  USEL UR46, UR4, URZ, UP0 ;  /* 0x000000ff042e7287 */ /* 0x000fe80008000000 */
[----:B------:R-:W-:Y:S04]  /*6d50*/  @P1 PRMT R0, R0, 0x654, R4 ;  /* 0x0000065400001816 */ /* 0x000fe80000000004 */
[----:B------:R3:W-:Y:S04]  /*6d60*/  @P1 SYNCS.ARRIVE.TRANS64.RED.A1T0 RZ, [R0+URZ], RZ ;  /* 0x000000ff00ff19a7 */ /* 0x0007e800081004ff */
.L_x_110:
[----:B------:R-:W4:Y:S01]  /*6d70*/  @P1 SYNCS.PHASECHK.TRANS64.TRYWAIT P0, [R2+URZ+0x30], R3 ;  /* 0x00003003020015a7 */ /* 0x000f2200080011ff */
[----:B------:R-:W-:Y:S01]  /*6d80*/  BSSY B1, `(.L_x_111) ;  /* 0x0000013000017945 */ /* 0x000fe20003800000 */
[----:B----4-:R-:W-:Y:S03]  /*6d90*/  @P1 SEL R64, RZ, 0x1, !P0 ;  /* 0x00000001ff401807 */ /* 0x010fe60004000000 */
[----:B------:R-:W-:Y:S05]  /*6da0*/  @!P1 BRA `(.L_x_112) ;  /* 0x0000000000409947 */ /* 0x000fea0003800000 */
[----:B------:R-:W-:Y:S01]  /*6db0*/  ISETP.NE.AND P1, PT, R65, RZ, PT ;  /* 0x000000ff4100720c */ /* 0x000fe20003f25270 */
[----:B------:R-:W-:Y:S01]  /*6dc0*/  BSSY B0, `(.L_x_113) ;  /* 0x0000009000007945 */ /* 0x000fe20003800000 */
[----:B------:R-:W-:Y:S11]  /*6dd0*/  ISETP.NE.AND P0, PT, R64, RZ, PT ;  /* 0x000000ff4000720c */ /* 0x000ff60003f05270 */
[----:B------:R-:W-:Y:S05]  /*6de0*/  @P1 IMAD R4, R62, 0x1000, R63 ;  /* 0x000010003e041824 */ /* 0x000fea00078e023f */
[----:B------:R-:W-:Y:S05]  /*6df0*/  @P1 IADD3 R3, PT, PT, R4, UR44, RZ ;  /* 0x0000002c04031c10 */ /* 0x000fea000fffe0ff */
[----:B------:R-:W-:Y:S01]  /*6e00*/  @P1 IMAD.IADD R3, R55, 0x1, R3 ;  /* 0x0000000137031824 */ /* 0x000fe200078e0203 */
[----:B------:R-:W-:Y:S06]  /*6e10*/  @P0 BRA `(.L_x_114) ;  /* 0x00000000000c0947 */ /* 0x000fec0003800000 */
[----:B---3--:R-:W-:Y:S04]  /*6e20*/  SHF.L.U32 R0, R54, 0x1f, RZ ;  /* 0x0000001f36007819 */ /* 0x008fe800000006ff */
[----:B------:R-:W3:Y:S02]  /*6e30*/  SYNCS.PHASECHK.TRANS64.TRYWAIT P0, [R2+URZ+0x30], R0 ;  /* 0x00003000020075a7 */ /* 0x000ee400080011ff */
[----:B---3--:R-:W-:Y:S05]  /*6e40*/  @!P0 BRA `(.L_x_115) ;  /* 0x00000024008c8947 */ /* 0x008fea0003800000 */
.L_x_114:
[----:B------:R-:W-:Y:S05]  /*6e50*/  BSYNC B0 ;  /* 0x0000000000007941 */ /* 0x000fea0003800000 */
.L_x_113:
[----:B------:R-:W-:Y:S02]  /*6e60*/  ISETP.NE.AND P0, PT, R65, RZ, PT ;  /* 0x000000ff4100720c */ /* 0x000fe40003f05270 */
[----:B------:R-:W-:Y:S11]  /*6e70*/  IADD3 R62, PT, PT, R62, 0x1, RZ ;  /* 0x000000013e3e7810 */ /* 0x000ff60007ffe0ff */
[----:B------:R-:W-:Y:S05]  /*6e80*/  @P0 WARPSYNC.ALL ;  /* 0x0000000000000948 */ /* 0x000fea0003800000 */
[----:B------:R4:W1:Y:S04]  /*6e90*/  @P0 LDSM.16.M88.4 R28, [R4+UR44+0x200] ;  /* 0x0002002c041c083b */ /* 0x0008680008000200 */
[----:B------:R4:W1:Y:S02]  /*6ea0*/  @P0 LDSM.16.M88.4 R36, [R3+0x200] ;  /* 0x000200000324083b */ /* 0x0008640000000200 */
.L_x_112:
[----:B------:R-:W-:Y:S05]  /*6eb0*/  BSYNC B1 ;  /* 0x0000000000017941 */ /* 0x000fea0003800000 */
.L_x_111:
[----:B---3--:R-:W-:Y:S05]  /*6ec0*/  VIADD R0, R25, 0x20 ;  /* 0x0000002019007836 */ /* 0x008fea0000000000 */
[----:B------:R-:W-:Y:S04]  /*6ed0*/  SHF.R.U32.HI R0, RZ, 0x15, R0 ;  /* 0x00000015ff007819 */ /* 0x000fe80000011600 */
[----:B------:R-:W-:Y:S11]  /*6ee0*/  LOP3.LUT P0, RZ, R0, 0x3, R46, 0x48, !PT ;  /* 0x0000000300ff7812 */ /* 0x000ff6000780482e */
[----:B------:R-:W-:Y:S02]  /*6ef0*/  @!UPT UIADD3 URZ, UPT, UPT, URZ, URZ, URZ ;  /* 0x000000fffffff290 */ /* 0x000fe4000fffe0ff */
[----:B------:R-:W-:Y:S05]  /*6f00*/  @!P0 BRA `(.L_x_116) ;  /* 0x0000000000408947 */ /* 0x000fea0003800000 */
[----:B------:R-:W3:Y:S01]  /*6f10*/  LDCU.64 UR8, c[0x4][0x70] ;  /* 0x01000e00ff0877ac */ /* 0x000ee20008000a00 */
[----:B----4-:R-:W-:Y:S01]  /*6f20*/  MOV R3, 0x0 ;  /* 0x0000000000037802 */ /* 0x010fe20000000f00 */
[----:B------:R-:W-:Y:S02]  /*6f30*/  HFMA2 R12, -RZ, RZ, 0, 5.9604644775390625e-08 ;  /* 0x00000001ff0c7431 */ /* 0x000fe400000001ff */
[----:B-1----:R-:W-:Y:S02]  /*6f40*/  IMAD.MOV.U32 R8, RZ, RZ, 0x192 ;  /* 0x00000192ff087424 */ /* 0x002fe400078e00ff */
[----:B------:R-:W-:Y:S01]  /*6f50*/  IMAD.MOV.U32 R13, RZ, RZ, RZ ;  /* 0x000000ffff0d7224 */ /* 0x000fe200078e00ff */
[----:B------:R-:W1:Y:S01]  /*6f60*/  LDCU.64 UR6, c[0x4][0x78] ;  /* 0x01000f00ff0677ac */ /* 0x000e620008000a00 */
[----:B------:R-:W4:Y:S01]  /*6f70*/  LDC.64 R2, c[0x4][R3] ;  /* 0x0100000003027b82 */ /* 0x000f220000000a00 */
[----:B------:R-:W5:Y:S01]  /*6f80*/  LDCU.64 UR4, c[0x4][0x10] ;  /* 0x01000200ff0477ac */ /* 0x000f620008000a00 */
[----:B---3--:R-:W-:Y:S01]  /*6f90*/  MOV R5, UR9 ;  /* 0x0000000900057c02 */ /* 0x008fe20008000f00 */
[----:B------:R-:W-:Y:S01]  /*6fa0*/  IMAD.U32 R4, RZ, RZ, UR8 ;  /* 0x00000008ff047e24 */ /* 0x000fe2000f8e00ff */
[----:B-1----:R-:W-:Y:S01]  /*6fb0*/  MOV R7, UR7 ;  /* 0x0000000700077c02 */ /* 0x002fe20008000f00 */
[----:B------:R-:W-:Y:S01]  /*6fc0*/  IMAD.U32 R6, RZ, RZ, UR6 ;  /* 0x00000006ff067e24 */ /* 0x000fe2000f8e00ff */
[----:B-----5:R-:W-:Y:S01]  /*6fd0*/  MOV R11, UR5 ;  /* 0x00000005000b7c02 */ /* 0x020fe20008000f00 */
[----:B------:R-:W-:Y:S02]  /*6fe0*/  IMAD.U32 R10, RZ, RZ, UR4 ;  /* 0x00000004ff0a7e24 */ /* 0x000fe4000f8e00ff */
[----:B------:R-:W-:Y:S07]  /*6ff0*/  LEPC R20, `(.L_x_116) ;  /* 0x000000001014794e */ /* 0x000fee0000000000 */
[----:B--2-4-:R-:W-:Y:S05]  /*7000*/  CALL.ABS.NOINC R2 ;  /* 0x0000000002007343 */ /* 0x014fea0003c00000 */
.L_x_116:
[----:B-1--4-:R-:W-:Y:S01]  /*7010*/  SHF.L.U32 R3, R28, 0x10, RZ ;  /* 0x000000101c037819 */ /* 0x012fe200000006ff */
[----:B------:R-:W-:Y:S05]  /*7020*/  WARPSYNC.ALL ;  /* 0x0000000000007948 */ /* 0x000fea0003800000 */
[----:B------:R-:W-:Y:S01]  /*7030*/  R2UR UR4, R25 ;  /* 0x00000000190472ca */ /* 0x000fe200000e0000 */
[----:B------:R-:W-:Y:S01]  /*7040*/  BSSY.RECONVERGENT B0, `(.L_x_117) ;  /* 0x0000056000007945 */ /* 0x000fe20003800200 */
[----:B------:R-:W-:Y:S02]  /*7050*/  SHF.L.U32 R20, R30, 0x10, RZ ;  /* 0x000000101e147819 */ /* 0x000fe400000006ff */
[----:B------:R-:W-:Y:S02]  /*7060*/  ISETP.NE.AND P6, PT, R59, RZ, PT ;  /* 0x000000ff3b00720c */ /* 0x000fe40003fc5270 */
[----:B------:R-:W-:Y:S07]  /*7070*/  ISETP.NE.AND P0, PT, R56, RZ, PT ;  /* 0x000000ff3800720c */ /* 0x000fee0003f05270 */
[----:B------:R-:W1:Y:S02]  /*7080*/  LDTM.16dp256bit.x4 R4, tmem[UR4+0x20] ;  /* 0x00002004000479ee */ /* 0x000e640008120000 */
[----:B-1----:R-:W-:Y:S01]  /*7090*/  FMUL R0, R24, R4 ;  /* 0x0000000418007220 */ /* 0x002fe20000400000 */
[----:B------:R-:W-:Y:S01]  /*70a0*/  LOP3.LUT R4, R28, 0xffff0000, RZ, 0xc0, !PT ;  /* 0xffff00001c047812 */ /* 0x000fe200078ec0ff */
[C---:B------:R-:W-:Y:S01]  /*70b0*/  FMUL R2, R24.reuse, R5 ;  /* 0x0000000518027220 */ /* 0x040fe20000400000 */
[----:B------:R-:W-:Y:S01]  /*70c0*/  SHF.L.U32 R5, R29, 0x10, RZ ;  /* 0x000000101d057819 */ /* 0x000fe200000006ff */
[----:B------:R-:W-:Y:S01]  /*70d0*/  FFMA R0, R27, R3, R0 ;  /* 0x000000031b007223 */ /* 0x000fe20000000000 */
[C---:B------:R-:W-:Y:S01]  /*70e0*/  FMUL R3, R24.reuse, R6 ;  /* 0x0000000618037220 */ /* 0x040fe20000400000 */
[----:B------:R-:W-:Y:S01]  /*70f0*/  LOP3.LUT R6, R29, 0xffff0000, RZ, 0xc0, !PT ;  /* 0xffff00001d067812 */ /* 0x000fe200078ec0ff */
[C---:B------:R-:W-:Y:S01]  /*7100*/  FFMA R2, R27.reuse, R4, R2 ;  /* 0x000000041b027223 */ /* 0x040fe20000000002 */
[C---:B------:R-:W-:Y:S01]  /*7110*/  FMUL R7, R24.reuse, R7 ;  /* 0x0000000718077220 */ /* 0x040fe20000400000 */
[C---:B------:R-:W-:Y:S01]  /*7120*/  FFMA R3, R27.reuse, R5, R3 ;  /* 0x000000051b037223 */ /* 0x040fe20000000003 */
[C---:B------:R-:W-:Y:S01]  /*7130*/  FMUL R4, R24.reuse, R8 ;  /* 0x0000000818047220 */ /* 0x040fe20000400000 */
[----:B------:R-:W-:Y:S01]  /*7140*/  FMUL R5, R24, R9 ;  /* 0x0000000918057220 */ /* 0x000fe20000400000 */
[----:B------:R-:W-:Y:S01]  /*7150*/  F2FP.BF16.F32.PACK_AB R32, R2, R0 ;  /* 0x000000000220723e */ /* 0x000fe200000010ff */
[C---:B------:R-:W-:Y:S01]  /*7160*/  FFMA R7, R27.reuse, R6, R7 ;  /* 0x000000061b077223 */ /* 0x040fe20000000007 */
[----:B------:R-:W-:Y:S01]  /*7170*/  LOP3.LUT R0, R30, 0xffff0000, RZ, 0xc0, !PT ;  /* 0xffff00001e007812 */ /* 0x000fe200078ec0ff */
[----:B------:R-:W-:Y:S01]  /*7180*/  FFMA R4, R27, R20, R4 ;  /* 0x000000141b047223 */ /* 0x000fe20000000004 */
[----:B------:R-:W-:Y:S01]  /*7190*/  SHF.L.U32 R2, R31, 0x10, RZ ;  /* 0x000000101f027819 */ /* 0x000fe200000006ff */
[----:B------:R-:W-:Y:S01]  /*71a0*/  FMUL R6, R24, R10 ;  /* 0x0000000a18067220 */ /* 0x000fe20000400000 */
[----:B------:R-:W-:Y:S01]  /*71b0*/  F2FP.BF16.F32.PACK_AB R33, R7, R3 ;  /* 0x000000030721723e */ /* 0x000fe200000010ff */
[----:B------:R-:W-:Y:S01]  /*71c0*/  FFMA R5, R27, R0, R5 ;  /* 0x000000001b057223 */ /* 0x000fe20000000005 */
[----:B------:R-:W-:Y:S01]  /*71d0*/  LOP3.LUT R3, R31, 0xffff0000, RZ, 0xc0, !PT ;  /* 0xffff00001f037812 */ /* 0x000fe200078ec0ff */
[----:B------:R-:W-:Y:S01]  /*71e0*/  FFMA R6, R27, R2, R6 ;  /* 0x000000021b067223 */ /* 0x000fe20000000006 */
[----:B------:R-:W-:Y:S01]  /*71f0*/  SHF.L.U32 R7, R36, 0x10, RZ ;  /* 0x0000001024077819 */ /* 0x000fe200000006ff */
[----:B------:R-:W-:Y:S01]  /*7200*/  FMUL R11, R24, R11 ;  /* 0x0000000b180b7220 */ /* 0x000fe20000400000 */
[----:B------:R-:W-:Y:S01]  /*7210*/  LOP3.LUT R0, R36, 0xffff0000, RZ, 0xc0, !PT ;  /* 0xffff000024007812 */ /* 0x000fe200078ec0ff */
[C---:B------:R-:W-:Y:S01]  /*7220*/  FMUL R8, R24.reuse, R12 ;  /* 0x0000000c18087220 */ /* 0x040fe20000400000 */
[----:B------:R-:W-:Y:S01]  /*7230*/  SHF.L.U32 R2, R37, 0x10, RZ ;  /* 0x0000001025027819 */ /* 0x000fe200000006ff */
[C---:B------:R-:W-:Y:S01]  /*7240*/  FMUL R9, R24.reuse, R13 ;  /* 0x0000000d18097220 */ /* 0x040fe20000400000 */
[----:B------:R-:W-:Y:S01]  /*7250*/  F2FP.BF16.F32.PACK_AB R34, R5, R4 ;  /* 0x000000040522723e */ /* 0x000fe200000010ff */
[----:B------:R-:W-:Y:S01]  /*7260*/  FFMA R11, R27, R3, R11 ;  /* 0x000000031b0b7223 */ /* 0x000fe2000000000b */
[----:B------:R-:W-:Y:S01]  /*7270*/  SHF.L.U32 R3, R39, 0x10, RZ ;  /* 0x0000001027037819 */ /* 0x000fe200000006ff */
[----:B------:R-:W-:Y:S01]  /*7280*/  FFMA R8, R27, R7, R8 ;  /* 0x000000071b087223 */ /* 0x000fe20000000008 */
[----:B------:R-:W-:Y:S01]  /*7290*/  LOP3.LUT R4, R39, 0xffff0000, RZ, 0xc0, !PT ;  /* 0xffff000027047812 */ /* 0x000fe200078ec0ff */
[----:B------:R-:W-:Y:S01]  /*72a0*/  FFMA R9, R27, R0, R9 ;  /* 0x000000001b097223 */ /* 0x000fe20000000009 */
[----:B------:R-:W-:Y:S01]  /*72b0*/  LOP3.LUT R0, R37, 0xffff0000, RZ, 0xc0, !PT ;  /* 0xffff000025007812 */ /* 0x000fe200078ec0ff */
[C---:B------:R-:W-:Y:S01]  /*72c0*/  FMUL R10, R24.reuse, R14 ;  /* 0x0000000e180a7220 */ /* 0x040fe20000400000 */
[----:B------:R-:W-:Y:S01]  /*72d0*/  F2FP.BF16.F32.PACK_AB R35, R11, R6 ;  /* 0x000000060b23723e */ /* 0x000fe200000010ff */
[----:B------:R-:W-:Y:S01]  /*72e0*/  FMUL R15, R24, R15 ;  /* 0x0000000f180f7220 */ /* 0x000fe20000400000 */
[----:B------:R-:W-:Y:S01]  /*72f0*/  F2FP.BF16.F32.PACK_AB R8, R9, R8 ;  /* 0x000000080908723e */ /* 0x000fe200000010ff */
[C---:B------:R-:W-:Y:S01]  /*7300*/  FFMA R10, R27.reuse, R2, R10 ;  /* 0x000000021b0a7223 */ /* 0x040fe2000000000a */
[C---:B------:R-:W-:Y:S01]  /*7310*/  SHF.L.U32 R2, R38.reuse, 0x10, RZ ;  /* 0x0000001026027819 */ /* 0x040fe200000006ff */
[----:B------:R-:W-:Y:S01]  /*7320*/  FFMA R15, R27, R0, R15 ;  /* 0x000000001b0f7223 */ /* 0x000fe2000000000f */
[----:B------:R-:W-:Y:S01]  /*7330*/  LOP3.LUT R0, R38, 0xffff0000, RZ, 0xc0, !PT ;  /* 0xffff000026007812 */ /* 0x000fe200078ec0ff */
[----:B------:R1:W-:Y:S01]  /*7340*/  STSM.16.M88.4 [R61+0x1200], R32 ;  /* 0x001200203d007844 */ /* 0x0003e20000000200 */
[C---:B------:R-:W-:Y:S01]  /*7350*/  FMUL R12, R24.reuse, R16 ;  /* 0x00000010180c7220 */ /* 0x040fe20000400000 */
[C---:B------:R-:W-:Y:S01]  /*7360*/  FMUL R13, R24.reuse, R17 ;  /* 0x00000011180d7220 */ /* 0x040fe20000400000 */
[----:B------:R-:W-:Y:S01]  /*7370*/  F2FP.BF16.F32.PACK_AB R9, R15, R10 ;  /* 0x0000000a0f09723e */ /* 0x000fe200000010ff */
[C---:B------:R-:W-:Y:S01]  /*7380*/  FMUL R14, R24.reuse, R18 ;  /* 0x00000012180e7220 */ /* 0x040fe20000400000 */
[----:B------:R-:W-:Y:S01]  /*7390*/  FMUL R19, R24, R19 ;  /* 0x0000001318137220 */ /* 0x000fe20000400000 */
[C---:B------:R-:W-:Y:S01]  /*73a0*/  FFMA R12, R27.reuse, R2, R12 ;  /* 0x000000021b0c7223 */ /* 0x040fe2000000000c */
[----:B------:R-:W-:Y:S01]  /*73b0*/  MOV R2, UR46 ;  /* 0x0000002e00027c02 */ /* 0x000fe20008000f00 */
[C---:B------:R-:W-:Y:S01]  /*73c0*/  FFMA R13, R27.reuse, R0, R13 ;  /* 0x000000001b0d7223 */ /* 0x040fe2000000000d */
[C---:B------:R-:W-:Y:S01]  /*73d0*/  FFMA R14, R27.reuse, R3, R14 ;  /* 0x000000031b0e7223 */ /* 0x040fe2000000000e */
[----:B------:R-:W-:Y:S01]  /*73e0*/  FFMA R19, R27, R4, R19 ;  /* 0x000000041b137223 */ /* 0x000fe20000000013 */
[----:B------:R-:W-:Y:S02]  /*73f0*/  @P6 LEA R2, R2, UR44, 0x3 ;  /* 0x0000002c02026c11 */ /* 0x000fe4000f8e18ff */
[----:B------:R-:W-:Y:S02]  /*7400*/  F2FP.BF16.F32.PACK_AB R10, R13, R12 ;  /* 0x0000000c0d0a723e */ /* 0x000fe400000010ff */
[----:B------:R-:W-:Y:S02]  /*7410*/  F2FP.BF16.F32.PACK_AB R11, R19, R14 ;  /* 0x0000000e130b723e */ /* 0x000fe400000010ff */
[----:B------:R-:W-:Y:S02]  /*7420*/  MOV R0, UR52 ;  /* 0x0000003400007c02 */ /* 0x000fe40008000f00 */
[----:B------:R-:W-:Y:S01]  /*7430*/  @P6 IADD3 R2, PT, PT, R2, 0x50, RZ ;  /* 0x0000005002026810 */ /* 0x000fe20007ffe0ff */
[----:B------:R1:W-:Y:S01]  /*7440*/  STSM.16.M88.4 [R60+0x1200], R8 ;  /* 0x001200083c007844 */ /* 0x0003e20000000200 */
[----:B------:R-:W-:Y:S02]  /*7450*/  @P6 SHF.L.U32 R3, R54, 0x1f, RZ ;  /* 0x0000001f36036819 */ /* 0x000fe400000006ff */
[----:B------:R-:W-:Y:S01]  /*7460*/  @P6 PRMT R0, R0, 0x654, R2 ;  /* 0x0000065400006816 */ /* 0x000fe20000000002 */
[----:B------:R-:W-:Y:S01]  /*7470*/  @!PT LDS RZ, [RZ] ;  /* 0x00000000fffff984 */ /* 0x000fe20000000800 */
[----:B------:R-:W-:Y:S01]  /*7480*/  @!PT LDS RZ, [RZ] ;  /* 0x00000000fffff984 */ /* 0x000fe20000000800 */
[----:B------:R-:W-:Y:S01]  /*7490*/  @!PT LDS RZ, [RZ] ;  /* 0x00000000fffff984 */ /* 0x000fe20000000800 */
[----:B------:R-:W-:Y:S01]  /*74a0*/  @!PT LDS RZ, [RZ] ;  /* 0x00000000fffff984 */ /* 0x000fe20000000800 */
[----:B------:R3:W-:Y:S06]  /*74b0*/  MEMBAR.ALL.CTA ;  /* 0x0000000000007992 */ /* 0x0007ec0000008000 */
[----:B---3--:R-:W3:Y:S01]  /*74c0*/  FENCE.VIEW.ASYNC.S ;  /* 0x00000000000073c6 */ /* 0x008ee20000000000 */
[----:B------:R-:W-:Y:S01]  /*74d0*/  LEA R2, R62, UR44, 0x3 ;  /* 0x0000002c3e027c11 */ /* 0x000fe2000f8e18ff */
[----:B---3--:R-:W-:Y:S06]  /*74e0*/  BAR.SYNC.DEFER_BLOCKING 0x1, 0x80 ;  /* 0x0042000000007b1d */ /* 0x008fec0000010000 */
[----:B------:R-:W-:Y:S05]  /*74f0*/  @P0 BRA `(.L_x_118) ;  /* 0x0000000000280947 */ /* 0x000fea0003800000 */
[----:B------:R-:W3:Y:S01]  /*7500*/  LDCU.64 UR6, c[0x0][0x348] ;  /* 0x00006900ff0677ac */ /* 0x000ee20008000a00 */
[----:B------:R-:W-:Y:S02]  /*7510*/  UIADD3 UR9, UPT, UPT, UR49, 0x20, URZ ;  /* 0x0000002031097890 */ /* 0x000fe4000fffe0ff */
[----:B------:R-:W-:Y:S01]  /*7520*/  UIADD3 UR8, UPT, UPT, UR44, 0x1200, URZ ;  /* 0x000012002c087890 */ /* 0x000fe2000fffe0ff */
[----:B------:R-:W-:Y:S01]  /*7530*/  UMOV UR10, UR50 ;  /* 0x00000032000a7c82 */ /* 0x000fe20008000000 */
[----:B------:R-:W-:Y:S01]  /*7540*/  UMOV UR11, UR36 ;  /* 0x00000024000b7c82 */ /* 0x000fe20008000000 */
[----:B---3--:R-:W-:Y:S04]  /*7550*/  UIADD3 UR4, UP0, UPT, UR6, 0x680, URZ ;  /* 0x0000068006047890 */ /* 0x008fe8000ff1e0ff */
[----:B------:R-:W-:Y:S09]  /*7560*/  UIADD3.X UR5, UPT, UPT, URZ, UR7, URZ, UP0, !UPT ;  /* 0x00000007ff057290 */ /* 0x000ff200087fe4ff */
[----:B------:R3:W-:Y:S01]  /*7570*/  UTMASTG.3D [UR8], [UR4] ;  /* 0x00000008040073b5 */ /* 0x0007e20008010000 */
[----:B------:R0:W-:Y:S01]  /*7580*/  UTMACMDFLUSH ;  /* 0x00000000000079b7 */ /* 0x0001e20000000000 */
[----:B---3--:R-:W-:Y:S04]  /*7590*/  DEPBAR.LE SB0, 0x1 ;  /* 0x000080400000791a */ /* 0x008fe80000000000 */
.L_x_118:
[----:B------:R-:W-:Y:S05]  /*75a0*/  BSYNC.RECONVERGENT B0 ;  /* 0x0000000000007941 */ /* 0x000fea0003800200 */
.L_x_117:
[----:B------:R-:W-:Y:S01]  /*75b0*/  BAR.SYNC.DEFER_BLOCKING 0x1, 0x80 ;  /* 0x0042000000007b1d */ /* 0x000fe20000010000 */
[----:B------:R-:W-:Y:S04]  /*75c0*/  UIADD3 UR4, UPT, UPT, UR46, 0x1, URZ ;  /* 0x000000012e047890 */ /* 0x000fe8000fffe0ff */
[----:B------:R-:W-:Y:S04]  /*75d0*/  UISETP.NE.AND UP0, UPT, UR4, 0x4, UPT ;  /* 0x000000040400788c */ /* 0x000fe8000bf05270 */
[----:B------:R-:W-:Y:S01]  /*75e0*/  USEL UR45, UR4, URZ, UP0 ;  /* 0x000000ff042d7287 */ /* 0x000fe20008000000 */
[----:B------:R3:W-:Y:S01]  /*75f0*/  @P6 SYNCS.ARRIVE.TRANS64.RED.A1T0 RZ, [R0+URZ], RZ ;  /* 0x000000ff00ff69a7 */ /* 0x0007e200081004ff */
[----:B------:R-:W-:Y:S01]  /*7600*/  BSSY B1, `(.L_x_119) ;  /* 0x0000014000017945 */ /* 0x000fe20003800000 */
[----:B------:R-:W4:Y:S02]  /*7610*/  @P6 SYNCS.PHASECHK.TRANS64.TRYWAIT P0, [R2+URZ+0x30], R3 ;  /* 0x00003003020065a7 */ /* 0x000f2400080011ff */
[----:B----4-:R-:W-:Y:S01]  /*7620*/  @P6 SEL R64, RZ, 0x1, !P0 ;  /* 0x00000001ff406807 */ /* 0x010fe20004000000 */
[----:B---3--:R-:W-:Y:S06]  /*7630*/  @!P6 BRA `(.L_x_120) ;  /* 0x000000000040e947 */ /* 0x008fec0003800000 */
[----:B------:R-:W-:Y:S01]  /*7640*/  ISETP.NE.AND P1, PT, R65, RZ, PT ;  /* 0x000000ff4100720c */ /* 0x000fe20003f25270 */
[----:B------:R-:W-:Y:S01]  /*7650*/  BSSY B0, `(.L_x_121) ;  /* 0x0000009000007945 */ /* 0x000fe20003800000 */
[----:B------:R-:W-:Y:S11]  /*7660*/  ISETP.NE.AND P0, PT, R64, RZ, PT ;  /* 0x000000ff4000720c */ /* 0x000ff60003f05270 */
[----:B------:R-:W-:Y:S05]  /*7670*/  @P1 IMAD R3, R62, 0x1000, R63 ;  /* 0x000010003e031824 */ /* 0x000fea00078e023f */
[----:B------:R-:W-:Y:S05]  /*7680*/  @P1 IADD3 R0, PT, PT, R3, UR44, RZ ;  /* 0x0000002c03001c10 */ /* 0x000fea000fffe0ff */
[----:B------:R-:W-:Y:S01]  /*7690*/  @P1 IMAD.IADD R0, R55, 0x1, R0 ;  /* 0x0000000137001824 */ /* 0x000fe200078e0200 */
[----:B------:R-:W-:Y:S06]  /*76a0*/  @P0 BRA `(.L_x_122) ;  /* 0x00000000000c0947 */ /* 0x000fec0003800000 */
[----:B------:R-:W-:Y:S04]  /*76b0*/  SHF.L.U32 R4, R54, 0x1f, RZ ;  /* 0x0000001f36047819 */ /* 0x000fe800000006ff */
[----:B------:R-:W3:Y:S02]  /*76c0*/  SYNCS.PHASECHK.TRANS64.TRYWAIT P0, [R2+URZ+0x30], R4 ;  /* 0x00003004020075a7 */ /* 0x000ee400080011ff */
[----:B---3--:R-:W-:Y:S05]  /*76d0*/  @!P0 BRA `(.L_x_123) ;  /* 0x0000001c007c8947 */ /* 0x008fea0003800000 */
.L_x_122:
[----:B------:R-:W-:Y:S05]  /*76e0*/  BSYNC B0 ;  /* 0x0000000000007941 */ /* 0x000fea0003800000 */
.L_x_121:
[----:B------:R-:W-:Y:S02]  /*76f0*/  ISETP.NE.AND P0, PT, R65, RZ, PT ;  /* 0x000000ff4100720c */ /* 0x000fe40003f05270 */
[----:B------:R-:W-:Y:S11]  /*7700*/  IADD3 R62, PT, PT, R62, 0x1, RZ ;  /* 0x000000013e3e7810 */ /* 0x000ff60007ffe0ff */
[----:B------:R-:W-:Y:S05]  /*7710*/  @P0 WARPSYNC.ALL ;  /* 0x0000000000000948 */ /* 0x000fea0003800000 */
[----:B------:R4:W1:Y:S04]  /*7720*/  @P0 LDSM.16.M88.4 R28, [R3+UR44+0x200] ;  /* 0x0002002c031c083b */ /* 0x0008680008000200 */
[----:B------:R4:W1:Y:S02]  /*7730*/  @P0 LDSM.16.M88.4 R36, [R0+0x200] ;  /* 0x000200000024083b */ /* 0x0008640000000200 */
.L_x_120:
[----:B------:R-:W-:Y:S05]  /*7740*/  BSYNC B1 ;  /* 0x0000000000017941 */ /* 0x000fea0003800000 */
.L_x_119:
[----:B----4-:R-:W-:Y:S05]  /*7750*/  VIADD R0, R25, 0x40 ;  /* 0x0000004019007836 */ /* 0x010fea0000000000 */
[----:B------:R-:W-:Y:S04]  /*7760*/  SHF.R.U32.HI R0, RZ, 0x15, R0 ;  /* 0x00000015ff007819 */ /* 0x000fe80000011600 */
[----:B------:R-:W-:Y:S11]  /*7770*/  LOP3.LUT P0, RZ, R0, 0x3, R46, 0x48, !PT ;  /* 0x0000000300ff7812 */ /* 0x000ff6000780482e */
[----:B------:R-:W-:Y:S02]  /*7780*/  @!UPT UIADD3 URZ, UPT, UPT, URZ, URZ, URZ ;  /* 0x000000fffffff290 */ /* 0x000fe4000fffe0ff */
[----:B------:R-:W-:Y:S05]  /*7790*/  @!P0 BRA `(.L_x_124) ;  /* 0x0000000000408947 */ /* 0x000fea0003800000 */
[----:B------:R-:W4:Y:S01]  /*77a0*/  LDCU.64 UR8, c[0x4][0x70] ;  /* 0x01000e00ff0877ac */ /* 0x000f220008000a00 */
[----:B------:R-:W-:Y:S01]  /*77b0*/  MOV R3, 0x0 ;  /* 0x0000000000037802 */ /* 0x000fe20000000f00 */
[----:B------:R-:W-:Y:S02]  /*77c0*/  HFMA2 R12, -RZ, RZ, 0, 5.9604644775390625e-08 ;  /* 0x00000001ff0c7431 */ /* 0x000fe400000001ff */
[----:B-1----:R-:W-:Y:S02]  /*77d0*/  IMAD.MOV.U32 R8, RZ, RZ, 0x192 ;  /* 0x00000192ff087424 */ /* 0x002fe400078e00ff */
[----:B------:R-:W-:Y:S01]  /*77e0*/  IMAD.MOV.U32 R13, RZ, RZ, RZ ;  /* 0x000000ffff0d7224 */ /* 0x000fe200078e00ff */
[----:B------:R-:W1:Y:S01]  /*77f0*/  LDCU.64 UR6, c[0x4][0x78] ;  /* 0x01000f00ff0677ac */ /* 0x000e620008000a00 */
[----:B---3--:R-:W3:Y:S01]  /*7800*/  LDC.64 R2, c[0x4][R3] ;  /* 0x0100000003027b82 */ /* 0x008ee20000000a00 */
[----:B------:R-:W5:Y:S01]  /*7810*/  LDCU.64 UR4, c[0x4][0x10] ;  /* 0x01000200ff0477ac */ /* 0x000f620008000a00 */
[----:B----4-:R-:W-:Y:S01]  /*7820*/  MOV R5, UR9 ;  /* 0x0000000900057c02 */ /* 0x010fe20008000f00 */
[----:B------:R-:W-:Y:S01]  /*7830*/  IMAD.U32 R4, RZ, RZ, UR8 ;  /* 0x00000008ff047e24 */ /* 0x000fe2000f8e00ff */
[----:B-1----:R-:W-:Y:S01]  /*7840*/  MOV R7, UR7 ;  /* 0x0000000700077c02 */ /* 0x002fe20008000f00 */
[----:B------:R-:W-:Y:S01]  /*7850*/  IMAD.U32 R6, RZ, RZ, UR6 ;  /* 0x00000006ff067e24 */ /* 0x000fe2000f8e00ff */
[----:B-----5:R-:W-:Y:S01]  /*7860*/  MOV R11, UR5 ;  /* 0x00000005000b7c02 */ /* 0x020fe20008000f00 */
[----:B------:R-:W-:Y:S02]  /*7870*/  IMAD.U32 R10, RZ, RZ, UR4 ;  /* 0x00000004ff0a7e24 */ /* 0x000fe4000f8e00ff */
[----:B------:R-:W-:Y:S07]  /*7880*/  LEPC R20, `(.L_x_124) ;  /* 0x000000001014794e */ /* 0x000fee0000000000 */
[----:B--23--:R-:W-:Y:S05]  /*7890*/  CALL.ABS.NOINC R2 ;  /* 0x0000000002007343 */ /* 0x00cfea0003c00000 */
.L_x_124:
[----:B-1----:R-:W-:Y:S01]  /*78a0*/  SHF.L.U32 R3, R28, 0x10, RZ ;  /* 0x000000101c037819 */ /* 0x002fe200000006ff */
[----:B------:R-:W-:Y:S05]  /*78b0*/  WARPSYNC.ALL ;  /* 0x0000000000007948 */ /* 0x000fea0003800000 */
[----:B------:R-:W-:Y:S01]  /*78c0*/  R2UR UR4, R25 ;  /* 0x00000000190472ca */ /* 0x000fe200000e0000 */
[----:B------:R-:W-:Y:S01]  /*78d0*/  BSSY.RECONVERGENT B0, `(.L_x_125) ;  /* 0x0000056000007945 */ /* 0x000fe20003800200 */
[----:B------:R-:W-:Y:S02]  /*78e0*/  SHF.L.U32 R20, R30, 0x10, RZ ;  /* 0x000000101e147819 */ /* 0x000fe400000006ff */
[----:B------:R-:W-:Y:S02]  /*78f0*/  ISETP.NE.AND P6, PT, R59, RZ, PT ;  /* 0x000000ff3b00720c */ /* 0x000fe40003fc5270 */
[----:B------:R-:W-:Y:S07]  /*7900*/  ISETP.NE.AND P0, PT, R56, RZ, PT ;  /* 0x000000ff3800720c */ /* 0x000fee0003f05270 */
[----:B---3--:R-:W1:Y:S02]  /*7910*/  LDTM.16dp256bit.x4 R4, tmem[UR4+0x40] ;  /* 0x00004004000479ee */ /* 0x008e640008120000 */
        /* <DEDUP_REMOVED lines=60> */
[----:B------:R-:W-:Y:S02]  /*7ce0*/  LEA R3, R62, UR44, 0x3 ;  /* 0x0000002c3e037c11 */ /* 0x000fe4000f8e18ff */
[----:B------:R-:W-:Y:S01]  /*7cf0*/  @P6 PRMT R0, R0, 0x654, R2 ;  /* 0x0000065400006816 */ /* 0x000fe20000000002 */
[----:B------:R-:W-:Y:S01]  /*7d00*/  @!PT LDS RZ, [RZ] ;  /* 0x00000000fffff984 */ /* 0x000fe20000000800 */
[----:B------:R-:W-:Y:S01]  /*7d10*/  @!PT LDS RZ, [RZ] ;  /* 0x00000000fffff984 */ /* 0x000fe20000000800 */
[----:B------:R-:W-:Y:S01]  /*7d20*/  @!PT LDS RZ, [RZ] ;  /* 0x00000000fffff984 */ /* 0x000fe20000000800 */
[----:B------:R-:W-:Y:S01]  /*7d30*/  @!PT LDS RZ, [RZ] ;  /* 0x00000000fffff984 */ /* 0x000fe20000000800 */
[----:B------:R3:W-:Y:S06]  /*7d40*/  MEMBAR.ALL.CTA ;  /* 0x0000000000007992 */ /* 0x0007ec0000008000 */
[----:B---3--:R-:W3:Y:S01]  /*7d50*/  FENCE.VIEW.ASYNC.S ;  /* 0x00000000000073c6 */ /* 0x008ee20000000000 */
[----:B------:R-:W-:Y:S01]  /*7d60*/  @P6 SHF.L.U32 R2, R54, 0x1f, RZ ;  /* 0x0000001f36026819 */ /* 0x000fe200000006ff */
        /* <DEDUP_REMOVED lines=12> */
.L_x_126:
[----:B------:R-:W-:Y:S05]  /*7e30*/  BSYNC.RECONVERGENT B0 ;  /* 0x0000000000007941 */ /* 0x000fea0003800200 */
.L_x_125:
        /* <DEDUP_REMOVED lines=19> */
.L_x_130:
[----:B------:R-:W-:Y:S05]  /*7f70*/  BSYNC B0 ;  /* 0x0000000000007941 */ /* 0x000fea0003800000 */
.L_x_129:
[----:B------:R-:W-:Y:S11]  /*7f80*/  ISETP.NE.AND P0, PT, R65, RZ, PT ;  /* 0x000000ff4100720c */ /* 0x000ff60003f05270 */
[----:B------:R-:W-:Y:S02]  /*7f90*/  @!UPT UIADD3 URZ, UPT, UPT, URZ, URZ, URZ ;  /* 0x000000fffffff290 */ /* 0x000fe4000fffe0ff */
[----:B------:R-:W-:Y:S05]  /*7fa0*/  @P0 WARPSYNC.ALL ;  /* 0x0000000000000948 */ /* 0x000fea0003800000 */
[----:B------:R4:W1:Y:S04]  /*7fb0*/  @P0 LDSM.16.M88.4 R28, [R62+UR44+0x200] ;  /* 0x0002002c3e1c083b */ /* 0x0008680008000200 */
[----:B------:R4:W1:Y:S02]  /*7fc0*/  @P0 LDSM.16.M88.4 R36, [R2+0x200] ;  /* 0x000200000224083b */ /* 0x0008640000000200 */
.L_x_128:
[----:B------:R-:W-:Y:S05]  /*7fd0*/  BSYNC B1 ;  /* 0x0000000000017941 */ /* 0x000fea0003800000 */
.L_x_127:
[----:B---3--:R-:W-:Y:S05]  /*7fe0*/  VIADD R0, R25, 0x60 ;  /* 0x0000006019007836 */ /* 0x008fea0000000000 */
[----:B------:R-:W-:Y:S04]  /*7ff0*/  SHF.R.U32.HI R0, RZ, 0x15, R0 ;  /* 0x00000015ff007819 */ /* 0x000fe80000011600 */
[----:B------:R-:W-:Y:S11]  /*8000*/  LOP3.LUT P0, RZ, R0, 0x3, R46, 0x48, !PT ;  /* 0x0000000300ff7812 */ /* 0x000ff6000780482e */
[----:B------:R-:W-:Y:S02]  /*8010*/  @!UPT UIADD3 URZ, UPT, UPT, URZ, URZ, URZ ;  /* 0x000000fffffff290 */ /* 0x000fe4000fffe0ff */
[----:B------:R-:W-:Y:S05]  /*8020*/  @!P0 BRA `(.L_x_132) ;  /* 0x0000000000408947 */ /* 0x000fea0003800000 */
[----:B------:R-:W3:Y:S01]  /*8030*/  LDCU.64 UR8, c[0x4][0x70] ;  /* 0x01000e00ff0877ac */ /* 0x000ee20008000a00 */
[----:B------:R-:W-:Y:S01]  /*8040*/  MOV R3, 0x0 ;  /* 0x0000000000037802 */ /* 0x000fe20000000f00 */
[----:B------:R-:W-:Y:S02]  /*8050*/  HFMA2 R12, -RZ, RZ, 0, 5.9604644775390625e-08 ;  /* 0x00000001ff0c7431 */ /* 0x000fe400000001ff */
[----:B-1----:R-:W-:Y:S02]  /*8060*/  IMAD.MOV.U32 R8, RZ, RZ, 0x192 ;  /* 0x00000192ff087424 */ /* 0x002fe400078e00ff */
[----:B------:R-:W-:Y:S01]  /*8070*/  IMAD.MOV.U32 R13, RZ, RZ, RZ ;  /* 0x000000ffff0d7224 */ /* 0x000fe200078e00ff */
[----:B------:R-:W1:Y:S01]  /*8080*/  LDCU.64 UR6, c[0x4][0x78] ;  /* 0x01000f00ff0677ac */ /* 0x000e620008000a00 */
[----:B----4-:R-:W4:Y:S01]  /*8090*/  LDC.64 R2, c[0x4][R3] ;  /* 0x0100000003027b82 */ /* 0x010f220000000a00 */
        /* <DEDUP_REMOVED lines=9> */
.L_x_132:
[----:B------:R-:W-:Y:S01]  /*8130*/  ISETP.NE.AND P0, PT, R56, RZ, PT ;  /* 0x000000ff3800720c */ /* 0x000fe20003f05270 */
[----:B------:R-:W-:Y:S05]  /*8140*/  WARPSYNC.ALL ;  /* 0x0000000000007948 */ /* 0x000fea0003800000 */
[----:B------:R-:W-:Y:S01]  /*8150*/  R2UR UR4, R25 ;  /* 0x00000000190472ca */ /* 0x000fe200000e0000 */
[----:B------:R-:W-:Y:S01]  /*8160*/  BSSY.RECONVERGENT B0, `(.L_x_133) ;  /* 0x0000053000007945 */ /* 0x000fe20003800200 */
[C---:B-1----:R-:W-:Y:S02]  /*8170*/  SHF.L.U32 R0, R28.reuse, 0x10, RZ ;  /* 0x000000101c007819 */ /* 0x042fe400000006ff */
[----:B----4-:R-:W-:Y:S02]  /*8180*/  LOP3.LUT R2, R28, 0xffff0000, RZ, 0xc0, !PT ;  /* 0xffff00001c027812 */ /* 0x010fe400078ec0ff */
[C---:B------:R-:W-:Y:S02]  /*8190*/  SHF.L.U32 R3, R29.reuse, 0x10, RZ ;  /* 0x000000101d037819 */ /* 0x040fe400000006ff */
[----:B------:R-:W-:Y:S02]  /*81a0*/  LOP3.LUT R20, R29, 0xffff0000, RZ, 0xc0, !PT ;  /* 0xffff00001d147812 */ /* 0x000fe400078ec0ff */
[C---:B------:R-:W-:Y:S02]  /*81b0*/  SHF.L.U32 R21, R30.reuse, 0x10, RZ ;  /* 0x000000101e157819 */ /* 0x040fe400000006ff */
[----:B------:R-:W-:Y:S01]  /*81c0*/  LOP3.LUT R25, R30, 0xffff0000, RZ, 0xc0, !PT ;  /* 0xffff00001e197812 */ /* 0x000fe200078ec0ff */
[----:B------:R-:W1:Y:S01]  /*81d0*/  LDTM.16dp256bit.x4 R4, tmem[UR4+0x60] ;  /* 0x00006004000479ee */ /* 0x000e620008120000 */
[----:B------:R-:W-:Y:S01]  /*81e0*/  R2UR UR4, R26 ;  /* 0x000000001a0472ca */ /* 0x000fe200000e0000 */
[----:B------:R-:W-:Y:S01]  /*81f0*/  NOP ;  /* 0x0000000000007918 */ /* 0x000fe20000000000 */
[C---:B------:R-:W-:Y:S02]  /*8200*/  SHF.L.U32 R26, R31.reuse, 0x10, RZ ;  /* 0x000000101f1a7819 */ /* 0x040fe400000006ff */
[----:B------:R-:W-:Y:S02]  /*8210*/  LOP3.LUT R28, R31, 0xffff0000, RZ, 0xc0, !PT ;  /* 0xffff00001f1c7812 */ /* 0x000fe400078ec0ff */
[C---:B------:R-:W-:Y:S02]  /*8220*/  SHF.L.U32 R29, R36.reuse, 0x10, RZ ;  /* 0x00000010241d7819 */ /* 0x040fe400000006ff */
[----:B------:R-:W-:Y:S02]  /*8230*/  LOP3.LUT R30, R36, 0xffff0000, RZ, 0xc0, !PT ;  /* 0xffff0000241e7812 */ /* 0x000fe400078ec0ff */
[C---:B------:R-:W-:Y:S02]  /*8240*/  SHF.L.U32 R31, R37.reuse, 0x10, RZ ;  /* 0x00000010251f7819 */ /* 0x040fe400000006ff */
[----:B------:R-:W-:Y:S01]  /*8250*/  LOP3.LUT R32, R37, 0xffff0000, RZ, 0xc0, !PT ;  /* 0xffff000025207812 */ /* 0x000fe200078ec0ff */
[----:B------:R-:W-:Y:S01]  /*8260*/  UIADD3 UR4, UPT, UPT, UR4, 0xc0, URZ ;  /* 0x000000c004047890 */ /* 0x000fe2000fffe0ff */
[C---:B------:R-:W-:Y:S02]  /*8270*/  SHF.L.U32 R33, R38.reuse, 0x10, RZ ;  /* 0x0000001026217819 */ /* 0x040fe400000006ff */
[----:B------:R-:W-:Y:S01]  /*8280*/  LOP3.LUT R34, R38, 0xffff0000, RZ, 0xc0, !PT ;  /* 0xffff000026227812 */ /* 0x000fe200078ec0ff */
[----:B------:R-:W-:Y:S01]  /*8290*/  UPRMT UR4, UR52, 0x654, UR4 ;  /* 0x0000065434047896 */ /* 0x000fe20008000004 */
[C---:B------:R-:W-:Y:S02]  /*82a0*/  SHF.L.U32 R35, R39.reuse, 0x10, RZ ;  /* 0x0000001027237819 */ /* 0x040fe400000006ff */
[----:B------:R-:W-:Y:S01]  /*82b0*/  LOP3.LUT R36, R39, 0xffff0000, RZ, 0xc0, !PT ;  /* 0xffff000027247812 */ /* 0x000fe200078ec0ff */
[C---:B-1----:R-:W-:Y:S01]  /*82c0*/  FMUL R4, R24.reuse, R4 ;  /* 0x0000000418047220 */ /* 0x042fe20000400000 */
[C---:B------:R-:W-:Y:S01]  /*82d0*/  FMUL R5, R24.reuse, R5 ;  /* 0x0000000518057220 */ /* 0x040fe20000400000 */
[C---:B------:R-:W-:Y:S03]  /*82e0*/  FMUL R6, R24.reuse, R6 ;  /* 0x0000000618067220 */ /* 0x040fe60000400000 */
[----:B------:R-:W-:Y:S01]  /*82f0*/  SYNCS.ARRIVE.TRANS64.RED.A1T0 RZ, [UR4], RZ ;  /* 0x000000ffffff79a7 */ /* 0x000fe20008100404 */
[C---:B------:R-:W-:Y:S01]  /*8300*/  FFMA R4, R27.reuse, R0, R4 ;  /* 0x000000001b047223 */ /* 0x040fe20000000004 */
[C---:B------:R-:W-:Y:S01]  /*8310*/  FFMA R5, R27.reuse, R2, R5 ;  /* 0x000000021b057223 */ /* 0x040fe20000000005 */
[----:B------:R-:W-:Y:S01]  /*8320*/  FFMA R6, R27, R3, R6 ;  /* 0x000000031b067223 */ /* 0x000fe20000000006 */
[C---:B------:R-:W-:Y:S01]  /*8330*/  FMUL R7, R24.reuse, R7 ;  /* 0x0000000718077220 */ /* 0x040fe20000400000 */
[C---:B------:R-:W-:Y:S01]  /*8340*/  FMUL R8, R24.reuse, R8 ;  /* 0x0000000818087220 */ /* 0x040fe20000400000 */
[C---:B------:R-:W-:Y:S01]  /*8350*/  FMUL R9, R24.reuse, R9 ;  /* 0x0000000918097220 */ /* 0x040fe20000400000 */
[----:B------:R-:W-:Y:S01]  /*8360*/  F2FP.BF16.F32.PACK_AB R4, R5, R4 ;  /* 0x000000040504723e */ /* 0x000fe200000010ff */
[C---:B------:R-:W-:Y:S01]  /*8370*/  FFMA R7, R27.reuse, R20, R7 ;  /* 0x000000141b077223 */ /* 0x040fe20000000007 */
[C---:B------:R-:W-:Y:S01]  /*8380*/  FFMA R8, R27.reuse, R21, R8 ;  /* 0x000000151b087223 */ /* 0x040fe20000000008 */
[C---:B------:R-:W-:Y:S01]  /*8390*/  FFMA R9, R27.reuse, R25, R9 ;  /* 0x000000191b097223 */ /* 0x040fe20000000009 */
[C---:B------:R-:W-:Y:S01]  /*83a0*/  FMUL R0, R24.reuse, R10 ;  /* 0x0000000a18007220 */ /* 0x040fe20000400000 */
[C---:B------:R-:W-:Y:S01]  /*83b0*/  FMUL R2, R24.reuse, R11 ;  /* 0x0000000b18027220 */ /* 0x040fe20000400000 */
[C---:B------:R-:W-:Y:S01]  /*83c0*/  FMUL R3, R24.reuse, R12 ;  /* 0x0000000c18037220 */ /* 0x040fe20000400000 */
[C---:B------:R-:W-:Y:S01]  /*83d0*/  FMUL R10, R24.reuse, R13 ;  /* 0x0000000d180a7220 */ /* 0x040fe20000400000 */
[C---:B------:R-:W-:Y:S01]  /*83e0*/  FFMA R0, R27.reuse, R26, R0 ;  /* 0x0000001a1b007223 */ /* 0x040fe20000000000 */
[C---:B------:R-:W-:Y:S01]  /*83f0*/  FMUL R11, R24.reuse, R14 ;  /* 0x0000000e180b7220 */ /* 0x040fe20000400000 */
[C---:B------:R-:W-:Y:S01]  /*8400*/  FFMA R2, R27.reuse, R28, R2 ;  /* 0x0000001c1b027223 */ /* 0x040fe20000000002 */
[C---:B------:R-:W-:Y:S01]  /*8410*/  FMUL R15, R24.reuse, R15 ;  /* 0x0000000f180f7220 */ /* 0x040fe20000400000 */
[C---:B------:R-:W-:Y:S01]  /*8420*/  FMUL R12, R24.reuse, R16 ;  /* 0x00000010180c7220 */ /* 0x040fe20000400000 */
[C---:B------:R-:W-:Y:S01]  /*8430*/  FFMA R3, R27.reuse, R29, R3 ;  /* 0x0000001d1b037223 */ /* 0x040fe20000000003 */
[C---:B------:R-:W-:Y:S01]  /*8440*/  FMUL R13, R24.reuse, R17 ;  /* 0x00000011180d7220 */ /* 0x040fe20000400000 */
[C---:B------:R-:W-:Y:S01]  /*8450*/  FFMA R10, R27.reuse, R30, R10 ;  /* 0x0000001e1b0a7223 */ /* 0x040fe2000000000a */
[C---:B------:R-:W-:Y:S01]  /*8460*/  FMUL R14, R24.reuse, R18 ;  /* 0x00000012180e7220 */ /* 0x040fe20000400000 */
[C---:B------:R-:W-:Y:S01]  /*8470*/  FFMA R11, R27.reuse, R31, R11 ;  /* 0x0000001f1b0b7223 */ /* 0x040fe2000000000b */
[C---:B------:R-:W-:Y:S01]  /*8480*/  FFMA R15, R27.reuse, R32, R15 ;  /* 0x000000201b0f7223 */ /* 0x040fe2000000000f */
[----:B------:R-:W-:Y:S01]  /*8490*/  FMUL R19, R24, R19 ;  /* 0x0000001318137220 */ /* 0x000fe20000400000 */
[C---:B------:R-:W-:Y:S01]  /*84a0*/  FFMA R12, R27.reuse, R33, R12 ;  /* 0x000000211b0c7223 */ /* 0x040fe2000000000c */
[C---:B------:R-:W-:Y:S01]  /*84b0*/  FFMA R13, R27.reuse, R34, R13 ;  /* 0x000000221b0d7223 */ /* 0x040fe2000000000d */
[----:B------:R-:W-:Y:S01]  /*84c0*/  FFMA R14, R27, R35, R14 ;  /* 0x000000231b0e7223 */ /* 0x000fe2000000000e */
[----:B------:R-:W-:Y:S01]  /*84d0*/  F2FP.BF16.F32.PACK_AB R5, R7, R6 ;  /* 0x000000060705723e */ /* 0x000fe200000010ff */
[----:B------:R-:W-:Y:S01]  /*84e0*/  FFMA R19, R27, R36, R19 ;  /* 0x000000241b137223 */ /* 0x000fe20000000013 */
[----:B------:R-:W-:Y:S02]  /*84f0*/  F2FP.BF16.F32.PACK_AB R6, R9, R8 ;  /* 0x000000080906723e */ /* 0x000fe400000010ff */
        /* <DEDUP_REMOVED lines=25> */
.L_x_134:
[----:B------:R-:W-:Y:S05]  /*8690*/  BSYNC.RECONVERGENT B0 ;  /* 0x0000000000007941 */ /* 0x000fea0003800200 */
.L_x_133:
[----:B------:R-:W-:Y:S01]  /*86a0*/  BAR.SYNC.DEFER_BLOCKING 0x1, 0x80 ;  /* 0x0042000000007b1d */ /* 0x000fe20000010000 */
[----:B------:R-:W-:Y:S01]  /*86b0*/  UISETP.NE.AND UP0, UPT, UR47, -0x4, UPT ;  /* 0xfffffffc2f00788c */ /* 0x000fe2000bf05270 */
[----:B------:R-:W-:Y:S08]  /*86c0*/  IADD3 R22, PT, PT, R22, 0x1, RZ ;  /* 0x0000000116167810 */ /* 0x000ff00007ffe0ff */
[----:B------:R-:W-:Y:S05]  /*86d0*/  BRA.U !UP0, `(.L_x_135) ;  /* 0x0000000108287547 */ /* 0x000fea000b800000 */
[----:B------:R-:W-:Y:S01]  /*86e0*/  ISETP.NE.AND P0, PT, R59, RZ, PT ;  /* 0x000000ff3b00720c */ /* 0x000fe20003f05270 */
[----:B------:R-:W-:Y:S01]  /*86f0*/  IMAD.U32 R2, RZ, RZ, UR46 ;  /* 0x0000002eff027e24 */ /* 0x000fe2000f8e00ff */
[----:B------:R-:W-:Y:S01]  /*8700*/  UIADD3 UR4, UPT, UPT, UR46, 0x1, URZ ;  /* 0x000000012e047890 */ /* 0x000fe2000fffe0ff */
[----:B------:R-:W-:Y:S03]  /*8710*/  IMAD.U32 R0, RZ, RZ, UR52 ;  /* 0x00000034ff007e24 */ /* 0x000fe6000f8e00ff */
[----:B------:R-:W-:Y:S04]  /*8720*/  UISETP.NE.AND UP0, UPT, UR4, 0x4, UPT ;  /* 0x000000040400788c */ /* 0x000fe8000bf05270 */
[----:B------:R-:W-:Y:S03]  /*8730*/  USEL UR46, UR4, URZ, UP0 ;  /* 0x000000ff042e7287 */ /* 0x000fe60008000000 */
[----:B------:R-:W-:Y:S05]  /*8740*/  @P0 LEA R2, R2, UR44, 0x3 ;  /* 0x0000002c02020c11 */ /* 0x000fea000f8e18ff */
[----:B------:R-:W-:Y:S05]  /*8750*/  @P0 VIADD R2, R2, 0x50 ;  /* 0x0000005002020836 */ /* 0x000fea0000000000 */
[----:B------:R-:W-:Y:S04]  /*8760*/  @P0 PRMT R0, R0, 0x654, R2 ;  /* 0x0000065400000816 */ /* 0x000fe80000000002 */
[----:B------:R3:W-:Y:S03]  /*8770*/  @P0 SYNCS.ARRIVE.TRANS64.RED.A1T0 RZ, [R0+URZ], RZ ;  /* 0x000000ff00ff09a7 */ /* 0x0007e600081004ff */
.L_x_135:
[----:B------:R-:W-:Y:S01]  /*8780*/  R2UR UR4, R47 ;  /* 0x000000002f0472ca */ /* 0x000fe200000e0000 */
[----:B------:R-:W-:Y:S01]  /*8790*/  UISETP.NE.AND UP0, UPT, UR62, URZ, UPT ;  /* 0x000000ff3e00728c */ /* 0x000fe2000bf05270 */
[----:B------:R-:W-:Y:S01]  /*87a0*/  ISETP.NE.AND P0, PT, R51, 0x2, PT ;  /* 0x000000023300780c */ /* 0x000fe20003f05270 */
[----:B------:R-:W-:Y:S01]  /*87b0*/  UIADD3 UR16, UPT, UPT, UR38, UR63, URZ ;  /* 0x0000003f26107290 */ /* 0x000fe2000fffe0ff */
[----:B------:R-:W-:Y:S01]  /*87c0*/  ISETP.NE.AND P1, PT, R22, 0x4, PT ;  /* 0x000000041600780c */ /* 0x000fe20003f25270 */
[----:B------:R-:W-:Y:S01]  /*87d0*/  UIADD3 UR47, UPT, UPT, UR47, 0x4, URZ ;  /* 0x000000042f2f7890 */ /* 0x000fe2000fffe0ff */
[----:B------:R-:W-:Y:S01]  /*87e0*/  SEL R2, RZ, 0x1, P0 ;  /* 0x00000001ff027807 */ /* 0x000fe20000000000 */
[----:B------:R-:W-:Y:S01]  /*87f0*/  UMOV UR36, UR61 ;  /* 0x0000003d00247c82 */ /* 0x000fe20008000000 */
[----:B---3--:R-:W-:Y:S02]  /*8800*/  SEL R0, RZ, 0x1, P1 ;  /* 0x00000001ff007807 */ /* 0x008fe40000800000 */
[----:B------:R-:W-:Y:S02]  /*8810*/  LOP3.LUT R52, R52, R2, RZ, 0x3c, !PT ;  /* 0x0000000234347212 */ /* 0x000fe400078e3cff */
[----:B------:R-:W-:Y:S01]  /*8820*/  LOP3.LUT R53, R53, R0, RZ, 0x3c, !PT ;  /* 0x0000000035357212 */ /* 0x000fe200078e3cff */
[----:B------:R-:W-:Y:S01]  /*8830*/  UIADD3 UR20, UPT, UPT, UR37, UR4, URZ ;  /* 0x0000000425147290 */ /* 0x000fe2000fffe0ff */
[----:B------:R-:W-:Y:S02]  /*8840*/  SEL R51, R51, RZ, P0 ;  /* 0x000000ff33337207 */ /* 0x000fe40000000000 */
[----:B------:R-:W-:Y:S01]  /*8850*/  SEL R22, R22, RZ, P1 ;  /* 0x000000ff16167207 */ /* 0x000fe20000800000 */
[----:B------:R-:W-:Y:S08]  /*8860*/  BRA.U UP0, `(.L_x_136) ;  /* 0xffffffcd00a47547 */ /* 0x000ff0000b83ffff */
[----:B------:R-:W-:-:S13]  /*8870*/  R2UR UR4, R48 ;  /* 0x00000000300472ca */ /* 0x000fda00000e0000 */
[----:B------:R-:W-:-:S09]  /*8880*/  UISETP.NE.AND UP0, UPT, UR4, URZ, UPT ;  /* 0x000000ff0400728c */ /* 0x000fd2000bf05270 */
[----:B------:R-:W-:Y:S05]  /*8890*/  BRA.U !UP0, `(.L_x_137) ;  /* 0x0000000108487547 */ /* 0x000fea000b800000 */
[----:B------:R-:W3:Y:S02]  /*88a0*/  LDCU.64 UR4, c[0x0][0x890] ;  /* 0x00011200ff0477ac */ /* 0x000ee40008000a00 */
[----:B---3--:R-:W-:-:S04]  /*88b0*/  UISETP.NE.U32.AND UP0, UPT, UR4, URZ, UPT ;  /* 0x000000ff0400728c */ /* 0x008fc8000bf05070 */
[----:B------:R-:W-:-:S09]  /*88c0*/  UISETP.NE.AND.EX UP0, UPT, UR5, URZ, UPT, UP0 ;  /* 0x000000ff0500728c */ /* 0x000fd2000bf05300 */
[----:B------:R-:W-:Y:S05]  /*88d0*/  BRA.U UP0, `(.L_x_138) ;  /* 0x00000001000c7547 */ /* 0x000fea000b800000 */
[----:B------:R-:W-:-:S13]  /*88e0*/  FSETP.NEU.AND P0, PT, R27, RZ, PT ;  /* 0x000000ff1b00720b */ /* 0x000fda0003f0d000 */
[----:B------:R-:W-:Y:S05]  /*88f0*/  @!P0 EXIT ;  /* 0x000000000000894d */ /* 0x000fea0003800000 */
[----:B------:R-:W-:Y:S05]  /*8900*/  BRA `(.L_x_137) ;  /* 0x00000000002c7947 */ /* 0x000fea0003800000 */
.L_x_138:
[----:B------:R-:W-:Y:S01]  /*8910*/  ISETP.NE.AND P0, PT, R50, RZ, PT ;  /* 0x000000ff3200720c */ /* 0x000fe20003f05270 */
[----:B------:R-:W-:-:S12]  /*8920*/  BSSY.RECONVERGENT B0, `(.L_x_137) ;  /* 0x0000009000007945 */ /* 0x000fd80003800200 */
[----:B------:R-:W-:Y:S05]  /*8930*/  @P0 BRA `(.L_x_139) ;  /* 0x0000000000140947 */ /* 0x000fea0003800000 */
[----:B------:R-:W3:Y:S02]  /*8940*/  LDCU.64 UR4, c[0x0][0x888] ;  /* 0x00011100ff0477ac */ /* 0x000ee40008000a00 */
[----:B---3--:R-:W-:-:S04]  /*8950*/  ISETP.NE.U32.AND P0, PT, RZ, UR4, PT ;  /* 0x00000004ff007c0c */ /* 0x008fc8000bf05070 */
[----:B------:R-:W-:-:S13]  /*8960*/  ISETP.NE.AND.EX P0, PT, RZ, UR5, PT, P0 ;  /* 0x00000005ff007c0c */ /* 0x000fda000bf05300 */
[----:B------:R-:W-:Y:S05]  /*8970*/  @!P0 EXIT ;  /* 0x000000000000894d */ /* 0x000fea0003800000 */
[----:B------:R-:W-:Y:S05]  /*8980*/  BRA `(.L_x_140) ;  /* 0x0000000000087947 */ /* 0x000fea0003800000 */
.L_x_139:
[----:B------:R-:W-:-:S13]  /*8990*/  FSETP.NEU.AND P0, PT, R27, RZ, PT ;  /* 0x000000ff1b00720b */ /* 0x000fda0003f0d000 */
[----:B------:R-:W-:Y:S05]  /*89a0*/  @!P0 EXIT ;  /* 0x000000000000894d */ /* 0x000fea0003800000 */
.L_x_140:
[----:B------:R-:W-:Y:S05]  /*89b0*/  BSYNC.RECONVERGENT B0 ;  /* 0x0000000000007941 */ /* 0x000fea0003800200 */
.L_x_137:
[----:B------:R-:W-:Y:S01]  /*89c0*/  ULEA UR4, UR46, UR44, 0x3 ;  /* 0x0000002c2e047291 */ /* 0x000fe2000f8e18ff */
[----:B------:R-:W-:-:S04]  /*89d0*/  DEPBAR.LE SB0, 0x0 ;  /* 0x000080000000791a */ /* 0x000fc80000000000 */
[----:B------:R-:W-:-:S04]  /*89e0*/  UIADD3 UR4, UPT, UPT, UR4, 0x50, URZ ;  /* 0x0000005004047890 */ /* 0x000fc8000fffe0ff */
[----:B------:R-:W-:-:S09]  /*89f0*/  UPRMT UR4, UR52, 0x654, UR4 ;  /* 0x0000065434047896 */ /* 0x000fd20008000004 */
[----:B------:R-:W-:Y:S01]  /*8a00*/  SYNCS.ARRIVE.TRANS64.RED.A1T0 RZ, [UR4], RZ ;  /* 0x000000ffffff79a7 */ /* 0x000fe20008100404 */
[----:B------:R-:W-:Y:S05]  /*8a10*/  EXIT ;  /* 0x000000000000794d */ /* 0x000fea0003800000 */
.L_x_24:
[----:B--2---:R2:W3:Y:S02]  /*8a20*/  SYNCS.PHASECHK.TRANS64.TRYWAIT P0, [R0+URZ+0xf0], R2 ;  /* 0x0000f002000075a7 */ /* 0x0044e400080011ff */
[----:B---3--:R-:W-:Y:S05]  /*8a30*/  @!P0 NANOSLEEP.SYNCS 0x989680 ;  /* 0x009896800000895d */ /* 0x008fea0003900000 */
[----:B------:R-:W3:Y:S02]  /*8a40*/  @!P0 SYNCS.PHASECHK.TRANS64 P0, [R0+URZ+0xf0], R2 ;  /* 0x0000f002000085a7 */ /* 0x000ee400080010ff */
[----:B---3--:R-:W-:Y:S05]  /*8a50*/  @!P0 BRA `(.L_x_24) ;  /* 0xfffffffc00f08947 */ /* 0x008fea000383ffff */
[----:B------:R-:W-:Y:S05]  /*8a60*/  BRA `(.L_x_141) ;  /* 0xffffff8c00d87947 */ /* 0x000fea000383ffff */
.L_x_27:
[----:B-1----:R-:W-:-:S07]  /*8a70*/  MOV R0, UR33 ;  /* 0x0000002100007c02 */ /* 0x002fce0008000f00 */
.L_x_142:
[----:B-1----:R1:W2:Y:S02]  /*8a80*/  SYNCS.PHASECHK.TRANS64.TRYWAIT P0, [R0+URZ+0x18], R3 ;  /* 0x00001803000075a7 */ /* 0x0022a400080011ff */
[----:B--2---:R-:W-:Y:S05]  /*8a90*/  @!P0 NANOSLEEP.SYNCS 0x989680 ;  /* 0x009896800000895d */ /* 0x004fea0003900000 */
[----:B------:R-:W2:Y:S02]  /*8aa0*/  @!P0 SYNCS.PHASECHK.TRANS64 P0, [R0+URZ+0x18], R3 ;  /* 0x00001803000085a7 */ /* 0x000ea400080010ff */
[----:B--2---:R-:W-:Y:S05]  /*8ab0*/  @!P0 BRA `(.L_x_142) ;  /* 0xfffffffc00f08947 */ /* 0x004fea000383ffff */
[----:B------:R-:W-:Y:S05]  /*8ac0*/  BRA `(.L_x_26) ;  /* 0xffffff9000247947 */ /* 0x000fea000383ffff */
.L_x_36:
[----:B-1----:R-:W-:-:S07]  /*8ad0*/  MOV R0, UR33 ;  /* 0x0000002100007c02 */ /* 0x002fce0008000f00 */
.L_x_143:
[----:B-1----:R1:W2:Y:S02]  /*8ae0*/  SYNCS.PHASECHK.TRANS64.TRYWAIT P0, [R0+URZ+0x18], R3 ;  /* 0x00001803000075a7 */ /* 0x0022a400080011ff */
[----:B--2---:R-:W-:Y:S05]  /*8af0*/  @!P0 NANOSLEEP.SYNCS 0x989680 ;  /* 0x009896800000895d */ /* 0x004fea0003900000 */
[----:B------:R-:W2:Y:S02]  /*8b00*/  @!P0 SYNCS.PHASECHK.TRANS64 P0, [R0+URZ+0x18], R3 ;  /* 0x00001803000085a7 */ /* 0x000ea400080010ff */
[----:B--2---:R-:W-:Y:S05]  /*8b10*/  @!P0 BRA `(.L_x_143) ;  /* 0xfffffffc00f08947 */ /* 0x004fea000383ffff */
[----:B------:R-:W-:Y:S05]  /*8b20*/  BRA `(.L_x_35) ;  /* 0xffffff9400307947 */ /* 0x000fea000383ffff */
.L_x_43:
[----:B-1----:R1:W4:Y:S02]  /*8b30*/  SYNCS.PHASECHK.TRANS64.TRYWAIT P0, [R3+URZ+0x80], R0 ;  /* 0x00008000030075a7 */ /* 0x00232400080011ff */
[----:B----4-:R-:W-:Y:S05]  /*8b40*/  @!P0 NANOSLEEP.SYNCS 0x989680 ;  /* 0x009896800000895d */ /* 0x010fea0003900000 */
[----:B------:R-:W4:Y:S02]  /*8b50*/  @!P0 SYNCS.PHASECHK.TRANS64 P0, [R3+URZ+0x80], R0 ;  /* 0x00008000030085a7 */ /* 0x000f2400080010ff */
[----:B----4-:R-:W-:Y:S05]  /*8b60*/  @!P0 BRA `(.L_x_43) ;  /* 0xfffffffc00f08947 */ /* 0x010fea000383ffff */
[----:B------:R-:W-:Y:S05]  /*8b70*/  BRA `(.L_x_144) ;  /* 0xffffff98001c7947 */ /* 0x000fea000383ffff */
.L_x_47:
[----:B------:R-:W-:-:S07]  /*8b80*/  MOV R0, UR4 ;  /* 0x0000000400007c02 */ /* 0x000fce0008000f00 */
.L_x_145:
[----:B-1----:R1:W2:Y:S02]  /*8b90*/  SYNCS.PHASECHK.TRANS64.TRYWAIT P0, [R0+URZ], R2 ;  /* 0x00000002000075a7 */ /* 0x0022a400080011ff */
[----:B--2---:R-:W-:Y:S05]  /*8ba0*/  @!P0 NANOSLEEP.SYNCS 0x989680 ;  /* 0x009896800000895d */ /* 0x004fea0003900000 */
[----:B------:R-:W2:Y:S02]  /*8bb0*/  @!P0 SYNCS.PHASECHK.TRANS64 P0, [R0+URZ], R2 ;  /* 0x00000002000085a7 */ /* 0x000ea400080010ff */
[----:B--2---:R-:W-:Y:S05]  /*8bc0*/  @!P0 BRA `(.L_x_145) ;  /* 0xfffffffc00f08947 */ /* 0x004fea000383ffff */
[----:B------:R-:W-:Y:S05]  /*8bd0*/  BRA `(.L_x_146) ;  /* 0xffffff9c00c47947 */ /* 0x000fea000383ffff */
.L_x_48:
[----:B------:R-:W-:-:S07]  /*8be0*/  MOV R0, UR5 ;  /* 0x0000000500007c02 */ /* 0x000fce0008000f00 */
.L_x_147:
[----:B-1----:R1:W2:Y:S02]  /*8bf0*/  SYNCS.PHASECHK.TRANS64.TRYWAIT P0, [R0+URZ], R2 ;  /* 0x00000002000075a7 */ /* 0x0022a400080011ff */
[----:B--2---:R-:W-:Y:S05]  /*8c00*/  @!P0 NANOSLEEP.SYNCS 0x989680 ;  /* 0x009896800000895d */ /* 0x004fea0003900000 */
[----:B------:R-:W2:Y:S02]  /*8c10*/  @!P0 SYNCS.PHASECHK.TRANS64 P0, [R0+URZ], R2 ;  /* 0x00000002000085a7 */ /* 0x000ea400080010ff */
[----:B--2---:R-:W-:Y:S05]  /*8c20*/  @!P0 BRA `(.L_x_147) ;  /* 0xfffffffc00f08947 */ /* 0x004fea000383ffff */
[----:B------:R-:W-:Y:S05]  /*8c30*/  BRA `(.L_x_148) ;  /* 0xffffff9c00d07947 */ /* 0x000fea000383ffff */
.L_x_51:
[----:B--2---:R2:W3:Y:S02]  /*8c40*/  SYNCS.PHASECHK.TRANS64.TRYWAIT P0, [R2+URZ+0xe0], R4 ;  /* 0x0000e004020075a7 */ /* 0x0044e400080011ff */
[----:B---3--:R-:W-:Y:S05]  /*8c50*/  @!P0 NANOSLEEP.SYNCS 0x989680 ;  /* 0x009896800000895d */ /* 0x008fea0003900000 */
[----:B------:R-:W3:Y:S02]  /*8c60*/  @!P0 SYNCS.PHASECHK.TRANS64 P0, [R2+URZ+0xe0], R4 ;  /* 0x0000e004020085a7 */ /* 0x000ee400080010ff */
[----:B---3--:R-:W-:Y:S05]  /*8c70*/  @!P0 BRA `(.L_x_51) ;  /* 0xfffffffc00f08947 */ /* 0x008fea000383ffff */
[----:B------:R-:W-:Y:S05]  /*8c80*/  BRA `(.L_x_149) ;  /* 0xffffffa0002c7947 */ /* 0x000fea000383ffff */
.L_x_52:
[----:B------:R-:W-:-:S07]  /*8c90*/  MOV R2, UR4 ;  /* 0x0000000400027c02 */ /* 0x000fce0008000f00 */
.L_x_150:
[----:B--2---:R2:W3:Y:S02]  /*8ca0*/  SYNCS.PHASECHK.TRANS64.TRYWAIT P0, [R2+URZ+0x90], R5 ;  /* 0x00009005020075a7 */ /* 0x0044e400080011ff */
[----:B---3--:R-:W-:Y:S05]  /*8cb0*/  @!P0 NANOSLEEP.SYNCS 0x989680 ;  /* 0x009896800000895d */ /* 0x008fea0003900000 */
[----:B------:R-:W3:Y:S02]  /*8cc0*/  @!P0 SYNCS.PHASECHK.TRANS64 P0, [R2+URZ+0x90], R5 ;  /* 0x00009005020085a7 */ /* 0x000ee400080010ff */
[----:B---3--:R-:W-:Y:S05]  /*8cd0*/  @!P0 BRA `(.L_x_150) ;  /* 0xfffffffc00f08947 */ /* 0x008fea000383ffff */
[----:B------:R-:W-:Y:S05]  /*8ce0*/  BRA `(.L_x_151) ;  /* 0xffffffa0003c7947 */ /* 0x000fea000383ffff */
.L_x_53:
[----:B--2---:R2:W3:Y:S02]  /*8cf0*/  SYNCS.PHASECHK.TRANS64.TRYWAIT P1, [R2+URZ+0x80], R4 ;  /* 0x00008004020075a7 */ /* 0x0044e400080211ff */
[----:B---3--:R-:W-:Y:S05]  /*8d00*/  @!P1 NANOSLEEP.SYNCS 0x989680 ;  /* 0x009896800000995d */ /* 0x008fea0003900000 */
[----:B------:R-:W3:Y:S02]  /*8d10*/  @!P1 SYNCS.PHASECHK.TRANS64 P1, [R2+URZ+0x80], R4 ;  /* 0x00008004020095a7 */ /* 0x000ee400080210ff */
[----:B---3--:R-:W-:Y:S05]  /*8d20*/  @!P1 BRA `(.L_x_53) ;  /* 0xfffffffc00f09947 */ /* 0x008fea000383ffff */
[----:B------:R-:W-:Y:S05]  /*8d30*/  BRA `(.L_x_152) ;  /* 0xffffffa0006c7947 */ /* 0x000fea000383ffff */
.L_x_56:
[----:B------:R-:W-:-:S07]  /*8d40*/  MOV R0, UR4 ;  /* 0x0000000400007c02 */ /* 0x000fce0008000f00 */
.L_x_153:
[----:B--2---:R2:W3:Y:S02]  /*8d50*/  SYNCS.PHASECHK.TRANS64.TRYWAIT P0, [R0+URZ+0x90], R2 ;  /* 0x00009002000075a7 */ /* 0x0044e400080011ff */
[----:B---3--:R-:W-:Y:S05]  /*8d60*/  @!P0 NANOSLEEP.SYNCS 0x989680 ;  /* 0x009896800000895d */ /* 0x008fea0003900000 */
[----:B------:R-:W3:Y:S02]  /*8d70*/  @!P0 SYNCS.PHASECHK.TRANS64 P0, [R0+URZ+0x90], R2 ;  /* 0x00009002000085a7 */ /* 0x000ee400080010ff */
[----:B---3--:R-:W-:Y:S05]  /*8d80*/  @!P0 BRA `(.L_x_153) ;  /* 0xfffffffc00f08947 */ /* 0x008fea000383ffff */
[----:B------:R-:W-:Y:S05]  /*8d90*/  BRA `(.L_x_55) ;  /* 0xffffffa000c07947 */ /* 0x000fea000383ffff */
.L_x_63:
[----:B-1----:R1:W2:Y:S02]  /*8da0*/  SYNCS.PHASECHK.TRANS64.TRYWAIT P1, [R0+URZ+0x80], R2 ;  /* 0x00008002000075a7 */ /* 0x0022a400080211ff */
[----:B--2---:R-:W-:Y:S05]  /*8db0*/  @!P1 NANOSLEEP.SYNCS 0x989680 ;  /* 0x009896800000995d */ /* 0x004fea0003900000 */
[----:B------:R-:W2:Y:S02]  /*8dc0*/  @!P1 SYNCS.PHASECHK.TRANS64 P1, [R0+URZ+0x80], R2 ;  /* 0x00008002000095a7 */ /* 0x000ea400080210ff */
[----:B--2---:R-:W-:Y:S05]  /*8dd0*/  @!P1 BRA `(.L_x_63) ;  /* 0xfffffffc00f09947 */ /* 0x004fea000383ffff */
[----:B------:R-:W-:Y:S05]  /*8de0*/  BRA `(.L_x_154) ;  /* 0xffffffa800547947 */ /* 0x000fea000383ffff */
.L_x_64:
[----:B------:R-:W-:-:S07]  /*8df0*/  MOV R2, UR46 ;  /* 0x0000002e00027c02 */ /* 0x000fce0008000f00 */
.L_x_155:
[----:B-1----:R1:W2:Y:S02]  /*8e00*/  SYNCS.PHASECHK.TRANS64.TRYWAIT P0, [R2+URZ+0xc0], R0 ;  /* 0x0000c000020075a7 */ /* 0x0022a400080011ff */
[----:B--2---:R-:W-:Y:S05]  /*8e10*/  @!P0 NANOSLEEP.SYNCS 0x989680 ;  /* 0x009896800000895d */ /* 0x004fea0003900000 */
[----:B------:R-:W2:Y:S02]  /*8e20*/  @!P0 SYNCS.PHASECHK.TRANS64 P0, [R2+URZ+0xc0], R0 ;  /* 0x0000c000020085a7 */ /* 0x000ea400080010ff */
[----:B--2---:R-:W-:Y:S05]  /*8e30*/  @!P0 BRA `(.L_x_155) ;  /* 0xfffffffc00f08947 */ /* 0x004fea000383ffff */
[----:B------:R-:W-:Y:S05]  /*8e40*/  BRA `(.L_x_156) ;  /* 0xffffffa800a47947 */ /* 0x000fea000383ffff */
.L_x_67:
[----:B------:R-:W-:Y:S07]  /*8e50*/  MOV R0, UR7 ;  /* 0x0000000700007c02 */ /* 0x000fee0008000f00 */
.L_x_157:
[----:B-1----:R1:W2:Y:S02]  /*8e60*/  SYNCS.PHASECHK.TRANS64.TRYWAIT P0, [R0+URZ], R2 ;  /* 0x00000002000075a7 */ /* 0x0022a400080011ff */
[----:B--2---:R-:W-:Y:S05]  /*8e70*/  @!P0 NANOSLEEP.SYNCS 0x989680 ;  /* 0x009896800000895d */ /* 0x004fea0003900000 */
[----:B------:R-:W2:Y:S02]  /*8e80*/  @!P0 SYNCS.PHASECHK.TRANS64 P0, [R0+URZ], R2 ;  /* 0x00000002000085a7 */ /* 0x000ea400080010ff */
[----:B--2---:R-:W-:Y:S05]  /*8e90*/  @!P0 BRA `(.L_x_157) ;  /* 0xfffffffc00f08947 */ /* 0x004fea000383ffff */
[----:B------:R-:W-:Y:S05]  /*8ea0*/  BRA `(.L_x_66) ;  /* 0xffffffa800c07947 */ /* 0x000fea000383ffff */
.L_x_70:
[----:B------:R-:W-:-:S07]  /*8eb0*/  MOV R0, UR4 ;  /* 0x0000000400007c02 */ /* 0x000fce0008000f00 */
.L_x_158:
[----:B--2---:R2:W4:Y:S02]  /*8ec0*/  SYNCS.PHASECHK.TRANS64.TRYWAIT P0, [R0+URZ], R2 ;  /* 0x00000002000075a7 */ /* 0x00452400080011ff */
[----:B----4-:R-:W-:Y:S05]  /*8ed0*/  @!P0 NANOSLEEP.SYNCS 0x989680 ;  /* 0x009896800000895d */ /* 0x010fea0003900000 */
[----:B------:R-:W4:Y:S02]  /*8ee0*/  @!P0 SYNCS.PHASECHK.TRANS64 P0, [R0+URZ], R2 ;  /* 0x00000002000085a7 */ /* 0x000f2400080010ff */
[----:B----4-:R-:W-:Y:S05]  /*8ef0*/  @!P0 BRA `(.L_x_158) ;  /* 0xfffffffc00f08947 */ /* 0x010fea000383ffff */
[----:B------:R-:W-:Y:S05]  /*8f00*/  BRA `(.L_x_159) ;  /* 0xffffffac00ec7947 */ /* 0x000fea000383ffff */
.L_x_71:
[----:B------:R-:W-:-:S07]  /*8f10*/  MOV R0, UR5 ;  /* 0x0000000500007c02 */ /* 0x000fce0008000f00 */
.L_x_160:
[----:B-1----:R1:W2:Y:S02]  /*8f20*/  SYNCS.PHASECHK.TRANS64.TRYWAIT P0, [R0+URZ], R3 ;  /* 0x00000003000075a7 */ /* 0x0022a400080011ff */
[----:B--2---:R-:W-:Y:S05]  /*8f30*/  @!P0 NANOSLEEP.SYNCS 0x989680 ;  /* 0x009896800000895d */ /* 0x004fea0003900000 */
[----:B------:R-:W2:Y:S02]  /*8f40*/  @!P0 SYNCS.PHASECHK.TRANS64 P0, [R0+URZ], R3 ;  /* 0x00000003000085a7 */ /* 0x000ea400080010ff */
[----:B--2---:R-:W-:Y:S05]  /*8f50*/  @!P0 BRA `(.L_x_160) ;  /* 0xfffffffc00f08947 */ /* 0x004fea000383ffff */
[----:B------:R-:W-:Y:S05]  /*8f60*/  BRA `(.L_x_161) ;  /* 0xffffffac00f87947 */ /* 0x000fea000383ffff */
.L_x_72:
[----:B------:R-:W-:-:S07]  /*8f70*/  MOV R0, UR5 ;  /* 0x0000000500007c02 */ /* 0x000fce0008000f00 */
.L_x_162:
[----:B-1----:R1:W2:Y:S02]  /*8f80*/  SYNCS.PHASECHK.TRANS64.TRYWAIT P0, [R0+URZ], R3 ;  /* 0x00000003000075a7 */ /* 0x0022a400080011ff */
[----:B--2---:R-:W-:Y:S05]  /*8f90*/  @!P0 NANOSLEEP.SYNCS 0x989680 ;  /* 0x009896800000895d */ /* 0x004fea0003900000 */
[----:B------:R-:W2:Y:S02]  /*8fa0*/  @!P0 SYNCS.PHASECHK.TRANS64 P0, [R0+URZ], R3 ;  /* 0x00000003000085a7 */ /* 0x000ea400080010ff */
[----:B--2---:R-:W-:Y:S05]  /*8fb0*/  @!P0 BRA `(.L_x_162) ;  /* 0xfffffffc00f08947 */ /* 0x004fea000383ffff */
[----:B------:R-:W-:Y:S05]  /*8fc0*/  BRA `(.L_x_163) ;  /* 0xffffffb000047947 */ /* 0x000fea000383ffff */
.L_x_73:
[----:B-1----:R-:W-:-:S07]  /*8fd0*/  MOV R0, UR4 ;  /* 0x0000000400007c02 */ /* 0x002fce0008000f00 */
.L_x_164:
[----:B-1----:R1:W2:Y:S02]  /*8fe0*/  SYNCS.PHASECHK.TRANS64.TRYWAIT P0, [R0+URZ], R2 ;  /* 0x00000002000075a7 */ /* 0x0022a400080011ff */
[----:B--2---:R-:W-:Y:S05]  /*8ff0*/  @!P0 NANOSLEEP.SYNCS 0x989680 ;  /* 0x009896800000895d */ /* 0x004fea0003900000 */
[----:B------:R-:W2:Y:S02]  /*9000*/  @!P0 SYNCS.PHASECHK.TRANS64 P0, [R0+URZ], R2 ;  /* 0x00000002000085a7 */ /* 0x000ea400080010ff */
[----:B--2---:R-:W-:Y:S05]  /*9010*/  @!P0 BRA `(.L_x_164) ;  /* 0xfffffffc00f08947 */ /* 0x004fea000383ffff */
[----:B------:R-:W-:Y:S05]  /*9020*/  BRA `(.L_x_165) ;  /* 0xffffffb000107947 */ /* 0x000fea000383ffff */
.L_x_78:
[----:B---3--:R3:W4:Y:S02]  /*9030*/  SYNCS.PHASECHK.TRANS64.TRYWAIT P0, [R12+URZ+0x80], R0 ;  /* 0x000080000c0075a7 */ /* 0x00872400080011ff */
[----:B----4-:R-:W-:Y:S05]  /*9040*/  @!P0 NANOSLEEP.SYNCS 0x989680 ;  /* 0x009896800000895d */ /* 0x010fea0003900000 */
[----:B------:R-:W4:Y:S02]  /*9050*/  @!P0 SYNCS.PHASECHK.TRANS64 P0, [R12+URZ+0x80], R0 ;  /* 0x000080000c0085a7 */ /* 0x000f2400080010ff */
[----:B----4-:R-:W-:Y:S05]  /*9060*/  @!P0 BRA `(.L_x_78) ;  /* 0xfffffffc00f08947 */ /* 0x010fea000383ffff */
[----:B------:R-:W-:Y:S05]  /*9070*/  BRA `(.L_x_166) ;  /* 0xffffffb400307947 */ /* 0x000fea000383ffff */
.L_x_81:
[----:B-1----:R-:W-:Y:S07]  /*9080*/  MOV R0, UR21 ;  /* 0x0000001500007c02 */ /* 0x002fee0008000f00 */
.L_x_167:
[----:B-1----:R1:W3:Y:S02]  /*9090*/  SYNCS.PHASECHK.TRANS64.TRYWAIT P2, [R0+URZ+0x78], R6 ;  /* 0x00007806000075a7 */ /* 0x0022e400080411ff */
[----:B---3--:R-:W-:Y:S05]  /*90a0*/  @!P2 NANOSLEEP.SYNCS 0x989680 ;  /* 0x009896800000a95d */ /* 0x008fea0003900000 */
[----:B------:R-:W3:Y:S02]  /*90b0*/  @!P2 SYNCS.PHASECHK.TRANS64 P2, [R0+URZ+0x78], R6 ;  /* 0x000078060000a5a7 */ /* 0x000ee400080410ff */
[----:B---3--:R-:W-:Y:S05]  /*90c0*/  @!P2 BRA `(.L_x_167) ;  /* 0xfffffffc00f0a947 */ /* 0x008fea000383ffff */
[----:B------:R-:W-:Y:S05]  /*90d0*/  BRA `(.L_x_80) ;  /* 0xffffffb800987947 */ /* 0x000fea000383ffff */
.L_x_84:
[----:B------:R-:W-:Y:S07]  /*90e0*/  MOV R0, UR21 ;  /* 0x0000001500007c02 */ /* 0x000fee0008000f00 */
.L_x_168:
[----:B-1----:R1:W3:Y:S02]  /*90f0*/  SYNCS.PHASECHK.TRANS64.TRYWAIT P0, [R0+URZ+0x50], R9 ;  /* 0x00005009000075a7 */ /* 0x0022e400080011ff */
[----:B---3--:R-:W-:Y:S05]  /*9100*/  @!P0 NANOSLEEP.SYNCS 0x989680 ;  /* 0x009896800000895d */ /* 0x008fea0003900000 */
[----:B------:R-:W3:Y:S02]  /*9110*/  @!P0 SYNCS.PHASECHK.TRANS64 P0, [R0+URZ+0x50], R9 ;  /* 0x00005009000085a7 */ /* 0x000ee400080010ff */
[----:B---3--:R-:W-:Y:S05]  /*9120*/  @!P0 BRA `(.L_x_168) ;  /* 0xfffffffc00f08947 */ /* 0x008fea000383ffff */
[----:B------:R-:W-:Y:S05]  /*9130*/  BRA `(.L_x_169) ;  /* 0xffffffb800f47947 */ /* 0x000fea000383ffff */
.L_x_85:
[----:B------:R-:W-:Y:S07]  /*9140*/  MOV R0, UR21 ;  /* 0x0000001500007c02 */ /* 0x000fee0008000f00 */
.L_x_170:
[----:B-1----:R1:W3:Y:S02]  /*9150*/  SYNCS.PHASECHK.TRANS64.TRYWAIT P0, [R0+URZ+0x58], R9 ;  /* 0x00005809000075a7 */ /* 0x0022e400080011ff */
[----:B---3--:R-:W-:Y:S05]  /*9160*/  @!P0 NANOSLEEP.SYNCS 0x989680 ;  /* 0x009896800000895d */ /* 0x008fea0003900000 */
[----:B------:R-:W3:Y:S02]  /*9170*/  @!P0 SYNCS.PHASECHK.TRANS64 P0, [R0+URZ+0x58], R9 ;  /* 0x00005809000085a7 */ /* 0x000ee400080010ff */
[----:B---3--:R-:W-:Y:S05]  /*9180*/  @!P0 BRA `(.L_x_170) ;  /* 0xfffffffc00f08947 */ /* 0x008fea000383ffff */
[----:B------:R-:W-:Y:S05]  /*9190*/  BRA `(.L_x_171) ;  /* 0xffffffbc00307947 */ /* 0x000fea000383ffff */
.L_x_86:
[----:B------:R-:W-:Y:S07]  /*91a0*/  MOV R0, UR21 ;  /* 0x0000001500007c02 */ /* 0x000fee0008000f00 */
.L_x_172:
[----:B-1----:R1:W3:Y:S02]  /*91b0*/  SYNCS.PHASECHK.TRANS64.TRYWAIT P0, [R0+URZ+0x60], R9 ;  /* 0x00006009000075a7 */ /* 0x0022e400080011ff */
[----:B---3--:R-:W-:Y:S05]  /*91c0*/  @!P0 NANOSLEEP.SYNCS 0x989680 ;  /* 0x009896800000895d */ /* 0x008fea0003900000 */
[----:B------:R-:W3:Y:S02]  /*91d0*/  @!P0 SYNCS.PHASECHK.TRANS64 P0, [R0+URZ+0x60], R9 ;  /* 0x00006009000085a7 */ /* 0x000ee400080010ff */
[----:B---3--:R-:W-:Y:S05]  /*91e0*/  @!P0 BRA `(.L_x_172) ;  /* 0xfffffffc00f08947 */ /* 0x008fea000383ffff */
[----:B------:R-:W-:Y:S05]  /*91f0*/  BRA `(.L_x_173) ;  /* 0xffffffbc00787947 */ /* 0x000fea000383ffff */
.L_x_87:
[----:B------:R-:W-:Y:S07]  /*9200*/  MOV R0, UR21 ;  /* 0x0000001500007c02 */ /* 0x000fee0008000f00 */
.L_x_174:
[----:B-1----:R1:W3:Y:S02]  /*9210*/  SYNCS.PHASECHK.TRANS64.TRYWAIT P0, [R0+URZ+0x68], R9 ;  /* 0x00006809000075a7 */ /* 0x0022e400080011ff */
[----:B---3--:R-:W-:Y:S05]  /*9220*/  @!P0 NANOSLEEP.SYNCS 0x989680 ;  /* 0x009896800000895d */ /* 0x008fea0003900000 */
[----:B------:R-:W3:Y:S02]  /*9230*/  @!P0 SYNCS.PHASECHK.TRANS64 P0, [R0+URZ+0x68], R9 ;  /* 0x00006809000085a7 */ /* 0x000ee400080010ff */
[----:B---3--:R-:W-:Y:S05]  /*9240*/  @!P0 BRA `(.L_x_174) ;  /* 0xfffffffc00f08947 */ /* 0x008fea000383ffff */
[----:B------:R-:W-:Y:S05]  /*9250*/  BRA `(.L_x_175) ;  /* 0xffffffbc00bc7947 */ /* 0x000fea000383ffff */
.L_x_89:
[----:B------:R-:W-:-:S07]  /*9260*/  MOV R0, UR21 ;  /* 0x0000001500007c02 */ /* 0x000fce0008000f00 */
.L_x_176:
[----:B-1----:R1:W4:Y:S02]  /*9270*/  SYNCS.PHASECHK.TRANS64.TRYWAIT P0, [R0+URZ+0x50], R2 ;  /* 0x00005002000075a7 */ /* 0x00232400080011ff */
[----:B----4-:R-:W-:Y:S05]  /*9280*/  @!P0 NANOSLEEP.SYNCS 0x989680 ;  /* 0x009896800000895d */ /* 0x010fea0003900000 */
[----:B------:R-:W4:Y:S02]  /*9290*/  @!P0 SYNCS.PHASECHK.TRANS64 P0, [R0+URZ+0x50], R2 ;  /* 0x00005002000085a7 */ /* 0x000f2400080010ff */
[----:B----4-:R-:W-:Y:S05]  /*92a0*/  @!P0 BRA `(.L_x_176) ;  /* 0xfffffffc00f08947 */ /* 0x010fea000383ffff */
[----:B------:R-:W-:Y:S05]  /*92b0*/  BRA `(.L_x_177) ;  /* 0xffffffc000307947 */ /* 0x000fea000383ffff */
.L_x_90:
[----:B-1----:R-:W-:-:S07]  /*92c0*/  MOV R0, UR21 ;  /* 0x0000001500007c02 */ /* 0x002fce0008000f00 */
.L_x_178:
[----:B-1----:R1:W4:Y:S02]  /*92d0*/  SYNCS.PHASECHK.TRANS64.TRYWAIT P0, [R0+URZ+0x58], R2 ;  /* 0x00005802000075a7 */ /* 0x00232400080011ff */
[----:B----4-:R-:W-:Y:S05]  /*92e0*/  @!P0 NANOSLEEP.SYNCS 0x989680 ;  /* 0x009896800000895d */ /* 0x010fea0003900000 */
[----:B------:R-:W4:Y:S02]  /*92f0*/  @!P0 SYNCS.PHASECHK.TRANS64 P0, [R0+URZ+0x58], R2 ;  /* 0x00005802000085a7 */ /* 0x000f2400080010ff */
[----:B----4-:R-:W-:Y:S05]  /*9300*/  @!P0 BRA `(.L_x_178) ;  /* 0xfffffffc00f08947 */ /* 0x010fea000383ffff */
[----:B------:R-:W-:Y:S05]  /*9310*/  BRA `(.L_x_179) ;  /* 0xffffffc000207947 */ /* 0x000fea000383ffff */
.L_x_91:
[----:B-1----:R-:W-:-:S07]  /*9320*/  MOV R0, UR21 ;  /* 0x0000001500007c02 */ /* 0x002fce0008000f00 */
.L_x_180:
[----:B-1----:R1:W4:Y:S02]  /*9330*/  SYNCS.PHASECHK.TRANS64.TRYWAIT P0, [R0+URZ+0x60], R2 ;  /* 0x00006002000075a7 */ /* 0x00232400080011ff */
[----:B----4-:R-:W-:Y:S05]  /*9340*/  @!P0 NANOSLEEP.SYNCS 0x989680 ;  /* 0x009896800000895d */ /* 0x010fea0003900000 */
[----:B------:R-:W4:Y:S02]  /*9350*/  @!P0 SYNCS.PHASECHK.TRANS64 P0, [R0+URZ+0x60], R2 ;  /* 0x00006002000085a7 */ /* 0x000f2400080010ff */
[----:B----4-:R-:W-:Y:S05]  /*9360*/  @!P0 BRA `(.L_x_180) ;  /* 0xfffffffc00f08947 */ /* 0x010fea000383ffff */
[----:B------:R-:W-:Y:S05]  /*9370*/  BRA `(.L_x_181) ;  /* 0xffffffc000107947 */ /* 0x000fea000383ffff */
.L_x_93:
[----:B-1----:R1:W2:Y:S02]  /*9380*/  SYNCS.PHASECHK.TRANS64.TRYWAIT P0, [R3+URZ+0x80], R0 ;  /* 0x00008000030075a7 */ /* 0x0022a400080011ff */
[----:B--2---:R-:W-:Y:S05]  /*9390*/  @!P0 NANOSLEEP.SYNCS 0x989680 ;  /* 0x009896800000895d */ /* 0x004fea0003900000 */
[----:B------:R-:W2:Y:S02]  /*93a0*/  @!P0 SYNCS.PHASECHK.TRANS64 P0, [R3+URZ+0x80], R0 ;  /* 0x00008000030085a7 */ /* 0x000ea400080010ff */
[----:B--2---:R-:W-:Y:S05]  /*93b0*/  @!P0 BRA `(.L_x_93) ;  /* 0xfffffffc00f08947 */ /* 0x004fea000383ffff */
[----:B------:R-:W-:Y:S05]  /*93c0*/  BRA `(.L_x_182) ;  /* 0xffffffc000e07947 */ /* 0x000fea000383ffff */
.L_x_104:
[----:B-1----:R-:W-:Y:S04]  /*93d0*/  MOV R0, UR44 ;  /* 0x0000002c00007c02 */ /* 0x002fe80008000f00 */
[----:B------:R1:W2:Y:S03]  /*93e0*/  SYNCS.PHASECHK.TRANS64.TRYWAIT P1, [R0+URZ+0x30], R3 ;  /* 0x00003003000075a7 */ /* 0x0002a600080211ff */
[----:B--2---:R-:W-:Y:S05]  /*93f0*/  @!P1 NANOSLEEP.SYNCS 0x989680 ;  /* 0x009896800000995d */ /* 0x004fea0003900000 */
[----:B------:R-:W2:Y:S02]  /*9400*/  @!P1 SYNCS.PHASECHK.TRANS64 P1, [R0+URZ+0x30], R3 ;  /* 0x00003003000095a7 */ /* 0x000ea400080210ff */
[----:B--2---:R-:W-:Y:S05]  /*9410*/  @!P1 BRA `(.L_x_104) ;  /* 0xfffffffc00ec9947 */ /* 0x004fea000383ffff */
[----:B------:R-:W-:Y:S05]  /*9420*/  BRA `(.L_x_103) ;  /* 0xffffffd000507947 */ /* 0x000fea000383ffff */
.L_x_106:
[----:B-1----:R1:W3:Y:S02]  /*9430*/  SYNCS.PHASECHK.TRANS64.TRYWAIT P0, [R26+URZ+0xa0], R2 ;  /* 0x0000a0021a0075a7 */ /* 0x0022e400080011ff */
[----:B---3--:R-:W-:Y:S05]  /*9440*/  @!P0 NANOSLEEP.SYNCS 0x989680 ;  /* 0x009896800000895d */ /* 0x008fea0003900000 */
[----:B------:R-:W3:Y:S02]  /*9450*/  @!P0 SYNCS.PHASECHK.TRANS64 P0, [R26+URZ+0xa0], R2 ;  /* 0x0000a0021a0085a7 */ /* 0x000ee400080010ff */
[----:B---3--:R-:W-:Y:S05]  /*9460*/  @!P0 BRA `(.L_x_106) ;  /* 0xfffffffc00f08947 */ /* 0x008fea000383ffff */
[----:B------:R-:W-:Y:S05]  /*9470*/  BRA `(.L_x_105) ;  /* 0xffffffd000747947 */ /* 0x000fea000383ffff */
.L_x_115:
[----:B---3--:R3:W4:Y:S02]  /*9480*/  SYNCS.PHASECHK.TRANS64.TRYWAIT P0, [R2+URZ+0x30], R0 ;  /* 0x00003000020075a7 */ /* 0x00872400080011ff */
[----:B----4-:R-:W-:Y:S05]  /*9490*/  @!P0 NANOSLEEP.SYNCS 0x989680 ;  /* 0x009896800000895d */ /* 0x010fea0003900000 */
[----:B------:R-:W4:Y:S02]  /*94a0*/  @!P0 SYNCS.PHASECHK.TRANS64 P0, [R2+URZ+0x30], R0 ;  /* 0x00003000020085a7 */ /* 0x000f2400080010ff */
[----:B----4-:R-:W-:Y:S05]  /*94b0*/  @!P0 BRA `(.L_x_115) ;  /* 0xfffffffc00f08947 */ /* 0x010fea000383ffff */
[----:B------:R-:W-:Y:S05]  /*94c0*/  BRA `(.L_x_114) ;  /* 0xffffffd800607947 */ /* 0x000fea000383ffff */
.L_x_123:
[----:B---3--:R3:W4:Y:S02]  /*94d0*/  SYNCS.PHASECHK.TRANS64.TRYWAIT P0, [R2+URZ+0x30], R4 ;  /* 0x00003004020075a7 */ /* 0x00872400080011ff */
[----:B----4-:R-:W-:Y:S05]  /*94e0*/  @!P0 NANOSLEEP.SYNCS 0x989680 ;  /* 0x009896800000895d */ /* 0x010fea0003900000 */
[----:B------:R-:W4:Y:S02]  /*94f0*/  @!P0 SYNCS.PHASECHK.TRANS64 P0, [R2+URZ+0x30], R4 ;  /* 0x00003004020085a7 */ /* 0x000f2400080010ff */
[----:B----4-:R-:W-:Y:S05]  /*9500*/  @!P0 BRA `(.L_x_123) ;  /* 0xfffffffc00f08947 */ /* 0x010fea000383ffff */
[----:B------:R-:W-:Y:S05]  /*9510*/  BRA `(.L_x_122) ;  /* 0xffffffe000707947 */ /* 0x000fea000383ffff */
.L_x_131:
[----:B---3--:R3:W4:Y:S02]  /*9520*/  SYNCS.PHASECHK.TRANS64.TRYWAIT P0, [R3+URZ+0x30], R0 ;  /* 0x00003000030075a7 */ /* 0x00872400080011ff */
[----:B----4-:R-:W-:Y:S05]  /*9530*/  @!P0 NANOSLEEP.SYNCS 0x989680 ;  /* 0x009896800000895d */ /* 0x010fea0003900000 */
[----:B------:R-:W4:Y:S02]  /*9540*/  @!P0 SYNCS.PHASECHK.TRANS64 P0, [R3+URZ+0x30], R0 ;  /* 0x00003000030085a7 */ /* 0x000f2400080010ff */
[----:B----4-:R-:W-:Y:S05]  /*9550*/  @!P0 BRA `(.L_x_131) ;  /* 0xfffffffc00f08947 */ /* 0x010fea000383ffff */
[----:B------:R-:W-:Y:S05]  /*9560*/  BRA `(.L_x_130) ;  /* 0xffffffe800807947 */ /* 0x000fea000383ffff */
        .weak           $__internal_0_$__cuda_sm10x_tcgen05_guardrail_trap_col_being_dealloced_not_returned_by_alloc
        .type           $__internal_0_$__cuda_sm10x_tcgen05_guardrail_trap_col_being_dealloced_not_returned_by_alloc,@function
        .size           $__internal_0_$__cuda_sm10x_tcgen05_guardrail_trap_col_being_dealloced_not_returned_by_alloc,($__internal_1_$__cuda_sm10x_tcgen05_guardrail_trap_phase_invalid_during_alloc - $__internal_0_$__cuda_sm10x_tcgen05_guardrail_trap_col_being_dealloced_not_returned_by_alloc)
$__internal_0_$__cuda_sm10x_tcgen05_guardrail_trap_col_being_dealloced_not_returned_by_alloc:
[----:B------:R-:W-:Y:S05]  /*9570*/  BPT.TRAP 0x1 ;  /* 0x000000040000795c */ /* 0x000fea0000300000 */
[----:B------:R-:W-:-:S04]  /*9580*/  HFMA2 R3, -RZ, RZ, 0, 0 ;  /* 0x00000000ff037431 */ /* 0x000fc800000001ff */
[----:B------:R-:W-:Y:S05]  /*9590*/  RET.REL.NODEC R2 `(_ZN7cutlass13device_kernelINS_4gemm6kernel13GemmUniversalIN4cute5tupleIJiiiiEEENS1_10collective13CollectiveMmaINS1_35MainloopSm100TmaUmmaWarpSpecializedILi3ELi2ELi4ENS5_IJNS4_1CILi2EEESB_NSA_ILi1EEEEEEEENS5_IJNSA_ILi64EEENSA_ILi128EEESG_EEENS_10bfloat16_tENS5_IJlSC_lEEESI_SJ_NS4_8TiledMMAINS4_8MMA_AtomIJNS4_20SM100_MMA_F16BF16_SSISI_SI_fLi64ELi128ELNS4_4UMMA5MajorE0ELSO_0ELNSN_7ScaleInE0ELSP_0EEEEEENS4_6LayoutINS5_IJSC_SC_SC_EEENS5_IJNSA_ILi0EEESU_SU_EEEEENS5_IJNS4_10UnderscoreESX_SX_EEEEENS4_23SM90_TMA_LOAD_MULTICASTENS4_14ComposedLayoutINS4_7SwizzleILi3ELi4ELi3EEENS4_18smem_ptr_flag_bitsILi16EEENSS_INS5_IJNSA_ILi8EEESF_EEENS5_IJSF_SC_EEEEEEEvNS4_8identityES10_S1A_vS1B_EENS_8epilogue10collective18CollectiveEpilogueINS1D_23Sm100TmaWarpSpecializedILi4ELi2ELi16ELb1ELb0EEEJSH_NS5_IJNSS_ISF_SC_EENSS_INSA_ILi32EEESC_EEEEESI_SJ_SI_SJ_NS1D_6fusion15FusionCallbacksIS1H_NS1M_17LinearCombinationISI_fSI_fLNS_15FloatRoundStyleE2EEESH_S1L_JEEENS4_5SM1004TMEM4LOAD26SM100_TMEM_LOAD_16dp256b4xENS4_13SM90_TMA_LOADENS11_INS12_ILi2ELi4ELi3EEES15_NSS_INS5_IJS16_S1J_EEENS5_IJS1J_SC_EEEEEEENS4_17SM75_U32x4_LDSM_NENS4_14SM90_TMA_STOREES21_NS4_17SM90_U32x4_STSM_NENS4_39AutoVectorizingCopyWithAssumedAlignmentILi128EEEEEEvvEEEEvNT_6ParamsE) ;  /* 0xffffff6802987950 */ /* 0x000fea0003c3ffff */
        .weak           $__internal_1_$__cuda_sm10x_tcgen05_guardrail_trap_phase_invalid_during_alloc
        .type           $__internal_1_$__cuda_sm10x_tcgen05_guardrail_trap_phase_invalid_during_alloc,@function
        .size           $__internal_1_$__cuda_sm10x_tcgen05_guardrail_trap_phase_invalid_during_alloc,($__internal_2_$__cuda_sm10x_tcgen05_guardrail_trap_unallocated_columns_being_dealloced - $__internal_1_$__cuda_sm10x_tcgen05_guardrail_trap_phase_invalid_during_alloc)
$__internal_1_$__cuda_sm10x_tcgen05_guardrail_trap_phase_invalid_during_alloc:
[----:B------:R-:W-:Y:S05]  /*95a0*/  BPT.TRAP 0x1 ;  /* 0x000000040000795c */ /* 0x000fea0000300000 */
[----:B------:R-:W-:-:S04]  /*95b0*/  MOV R5, 0x0 ;  /* 0x0000000000057802 */ /* 0x000fc80000000f00 */
[----:B------:R-:W-:Y:S05]  /*95c0*/  RET.REL.NODEC R4 `(_ZN7cutlass13device_kernelINS_4gemm6kernel13GemmUniversalIN4cute5tupleIJiiiiEEENS1_10collective13CollectiveMmaINS1_35MainloopSm100TmaUmmaWarpSpecializedILi3ELi2ELi4ENS5_IJNS4_1CILi2EEESB_NSA_ILi1EEEEEEEENS5_IJNSA_ILi64EEENSA_ILi128EEESG_EEENS_10bfloat16_tENS5_IJlSC_lEEESI_SJ_NS4_8TiledMMAINS4_8MMA_AtomIJNS4_20SM100_MMA_F16BF16_SSISI_SI_fLi64ELi128ELNS4_4UMMA5MajorE0ELSO_0ELNSN_7ScaleInE0ELSP_0EEEEEENS4_6LayoutINS5_IJSC_SC_SC_EEENS5_IJNSA_ILi0EEESU_SU_EEEEENS5_IJNS4_10UnderscoreESX_SX_EEEEENS4_23SM90_TMA_LOAD_MULTICASTENS4_14ComposedLayoutINS4_7SwizzleILi3ELi4ELi3EEENS4_18smem_ptr_flag_bitsILi16EEENSS_INS5_IJNSA_ILi8EEESF_EEENS5_IJSF_SC_EEEEEEEvNS4_8identityES10_S1A_vS1B_EENS_8epilogue10collective18CollectiveEpilogueINS1D_23Sm100TmaWarpSpecializedILi4ELi2ELi16ELb1ELb0EEEJSH_NS5_IJNSS_ISF_SC_EENSS_INSA_ILi32EEESC_EEEEESI_SJ_SI_SJ_NS1D_6fusion15FusionCallbacksIS1H_NS1M_17LinearCombinationISI_fSI_fLNS_15FloatRoundStyleE2EEESH_S1L_JEEENS4_5SM1004TMEM4LOAD26SM100_TMEM_LOAD_16dp256b4xENS4_13SM90_TMA_LOADENS11_INS12_ILi2ELi4ELi3EEES15_NSS_INS5_IJS16_S1J_EEENS5_IJS1J_SC_EEEEEEENS4_17SM75_U32x4_LDSM_NENS4_14SM90_TMA_STOREES21_NS4_17SM90_U32x4_STSM_NENS4_39AutoVectorizingCopyWithAssumedAlignmentILi128EEEEEEvvEEEEvNT_6ParamsE) ;  /* 0xffffff68048c7950 */ /* 0x000fea0003c3ffff */
        .weak           $__internal_2_$__cuda_sm10x_tcgen05_guardrail_trap_unallocated_columns_being_dealloced
        .type           $__internal_2_$__cuda_sm10x_tcgen05_guardrail_trap_unallocated_columns_being_dealloced,@function
        .size           $__internal_2_$__cuda_sm10x_tcgen05_guardrail_trap_unallocated_columns_being_dealloced,(.L_x_184 - $__internal_2_$__cuda_sm10x_tcgen05_guardrail_trap_unallocated_columns_being_dealloced)
$__internal_2_$__cuda_sm10x_tcgen05_guardrail_trap_unallocated_columns_being_dealloced:
[----:B------:R-:W-:Y:S05]  /*95d0*/  BPT.TRAP 0x1 ;  /* 0x000000040000795c */ /* 0x000fea0000300000 */
[----:B------:R-:W-:-:S04]  /*95e0*/  HFMA2 R3, -RZ, RZ, 0, 0 ;  /* 0x00000000ff037431 */ /* 0x000fc800000001ff */
[----:B------:R-:W-:Y:S05]  /*95f0*/  RET.REL.NODEC R2 `(_ZN7cutlass13device_kernelINS_4gemm6kernel13GemmUniversalIN4cute5tupleIJiiiiEEENS1_10collective13CollectiveMmaINS1_35MainloopSm100TmaUmmaWarpSpecializedILi3ELi2ELi4ENS5_IJNS4_1CILi2EEESB_NSA_ILi1EEEEEEEENS5_IJNSA_ILi64EEENSA_ILi128EEESG_EEENS_10bfloat16_tENS5_IJlSC_lEEESI_SJ_NS4_8TiledMMAINS4_8MMA_AtomIJNS4_20SM100_MMA_F16BF16_SSISI_SI_fLi64ELi128ELNS4_4UMMA5MajorE0ELSO_0ELNSN_7ScaleInE0ELSP_0EEEEEENS4_6LayoutINS5_IJSC_SC_SC_EEENS5_IJNSA_ILi0EEESU_SU_EEEEENS5_IJNS4_10UnderscoreESX_SX_EEEEENS4_23SM90_TMA_LOAD_MULTICASTENS4_14ComposedLayoutINS4_7SwizzleILi3ELi4ELi3EEENS4_18smem_ptr_flag_bitsILi16EEENSS_INS5_IJNSA_ILi8EEESF_EEENS5_IJSF_SC_EEEEEEEvNS4_8identityES10_S1A_vS1B_EENS_8epilogue10collective18CollectiveEpilogueINS1D_23Sm100TmaWarpSpecializedILi4ELi2ELi16ELb1ELb0EEEJSH_NS5_IJNSS_ISF_SC_EENSS_INSA_ILi32EEESC_EEEEESI_SJ_SI_SJ_NS1D_6fusion15FusionCallbacksIS1H_NS1M_17LinearCombinationISI_fSI_fLNS_15FloatRoundStyleE2EEESH_S1L_JEEENS4_5SM1004TMEM4LOAD26SM100_TMEM_LOAD_16dp256b4xENS4_13SM90_TMA_LOADENS11_INS12_ILi2ELi4ELi3EEES15_NSS_INS5_IJS16_S1J_EEENS5_IJS1J_SC_EEEEEEENS4_17SM75_U32x4_LDSM_NENS4_14SM90_TMA_STOREES21_NS4_17SM90_U32x4_STSM_NENS4_39AutoVectorizingCopyWithAssumedAlignmentILi128EEEEEEvvEEEEvNT_6ParamsE) ;  /* 0xffffff6802807950 */ /* 0x000fea0003c3ffff */
.L_x_183:
[----:B------:R-:W-:-:S00]  /*9600*/  BRA `(.L_x_183) ;  /* 0xfffffffc00fc7947 */ /* 0x000fc0000383ffff */
[----:B------:R-:W-:-:S00]  /*9610*/  NOP ;  /* 0x0000000000007918 */ /* 0x000fc00000000000 */
        /* <DEDUP_REMOVED lines=14> */
.L_x_184:


//--------------------- .nv.global.init           --------------------------
	.section	.nv.global.init,"aw",@progbits
.nv.global.init:
	.type		$str$27,@object
	.size		$str$27,($str$28 - $str$27)
$str$27:
        /*0000*/ 	.byte	0x28, 0x61, 0x64, 0x64, 0x72, 0x65, 0x73, 0x73, 0x20, 0x26, 0x20, 0x6d, 0x61, 0x73, 0x6b, 0x29
        /*0010*/ 	.byte	0x20, 0x3d, 0x3d, 0x20, 0x30, 0x00
	.type		$str$28,@object
	.size		$str$28,($str$26 - $str$28)
$str$28:
        /*0016*/ 	.byte	0x2f, 0x74, 0x6d, 0x70, 0x2f, 0x63, 0x75, 0x74, 0x6c, 0x61, 0x73, 0x73, 0x5f, 0x73, 0x77, 0x65
        /*0026*/ 	.byte	0x65, 0x70, 0x5f, 0x73, 0x72, 0x63, 0x2f, 0x69, 0x6e, 0x63, 0x6c, 0x75, 0x64, 0x65, 0x2f, 0x63
        /*0036*/ 	.byte	0x75, 0x74, 0x65, 0x2f, 0x70, 0x6f, 0x69, 0x6e, 0x74, 0x65, 0x72, 0x5f, 0x66, 0x6c, 0x61, 0x67
        /*0046*/ 	.byte	0x67, 0x65, 0x64, 0x2e, 0x68, 0x70, 0x70, 0x00
	.type		$str$26,@object
	.size		$str$26,($str$25 - $str$26)
$str$26:
        /*004e*/ 	.byte	0x2f, 0x74, 0x6d, 0x70, 0x2f, 0x63, 0x75, 0x74, 0x6c, 0x61, 0x73, 0x73, 0x5f, 0x73, 0x77, 0x65
        /*005e*/ 	.byte	0x65, 0x70, 0x5f, 0x73, 0x72, 0x63, 0x2f, 0x69, 0x6e, 0x63, 0x6c, 0x75, 0x64, 0x65, 0x2f, 0x63
        /*006e*/ 	.byte	0x75, 0x74, 0x65, 0x2f, 0x61, 0x74, 0x6f, 0x6d, 0x2f, 0x63, 0x6f, 0x70, 0x79, 0x5f, 0x74, 0x72
        /*007e*/ 	.byte	0x61, 0x69, 0x74, 0x73, 0x5f, 0x73, 0x6d, 0x31, 0x30, 0x30, 0x2e, 0x68, 0x70, 0x70, 0x00
	.type		$str$25,@object
	.size		$str$25,(__unnamed_1 - $str$25)
$str$25:
        /*008d*/ 	.byte	0x28, 0x28, 0x75, 0x69, 0x6e, 0x74, 0x33, 0x32, 0x5f, 0x74, 0x28, 0x74, 0x68, 0x72, 0x65, 0x61
        /*009d*/ 	.byte	0x64, 0x49, 0x64, 0x78, 0x2e, 0x78, 0x29, 0x20, 0x2f, 0x20, 0x33, 0x32, 0x29, 0x20, 0x25, 0x20
        /*00ad*/ 	.byte	0x34, 0x29, 0x20, 0x3d, 0x3d, 0x20, 0x28, 0x28, 0x28, 0x74, 0x6d, 0x65, 0x6d, 0x5f, 0x61, 0x64
        /*00bd*/ 	.byte	0x64, 0x72, 0x20, 0x3e, 0x3e, 0x20, 0x31, 0x36, 0x29, 0x20, 0x2f, 0x20, 0x33, 0x32, 0x29, 0x20
        /*00cd*/ 	.byte	0x25, 0x20, 0x34, 0x29, 0x00
	.type		__unnamed_1,@object
	.size		__unnamed_1,(__unnamed_2 - __unnamed_1)
__unnamed_1:
        /*00d2*/ 	.byte	0x61, 0x75, 0x74, 0x6f, 0x20, 0x63, 0x75, 0x74, 0x65, 0x3a, 0x3a, 0x61, 0x73, 0x5f, 0x70, 0x6f
        /* <DEDUP_REMOVED lines=24> */
        /*0262*/ 	.byte	0x30, 0x34, 0x38, 0x3e, 0x3e, 0x3e, 0x3e, 0x5d, 0x00
	.type		__unnamed_2,@object
	.size		__unnamed_2,(.L_2 - __unnamed_2)
__unnamed_2:
        /* <DEDUP_REMOVED lines=45> */
        /*053b*/ 	.byte	0x3e, 0x3e, 0x3e, 0x5d, 0x00
.L_2:


//--------------------- .nv.shared._ZN7cutlass13device_kernelINS_4gemm6kernel13GemmUniversalIN4cute5tupleIJiiiiEEENS1_10collective13CollectiveMmaINS1_35MainloopSm100TmaUmmaWarpSpecializedILi3ELi2ELi4ENS5_IJNS4_1CILi2EEESB_NSA_ILi1EEEEEEEENS5_IJNSA_ILi64EEENSA_ILi128EEESG_EEENS_10bfloat16_tENS5_IJlSC_lEEESI_SJ_NS4_8TiledMMAINS4_8MMA_AtomIJNS4_20SM100_MMA_F16BF16_SSISI_SI_fLi64ELi128ELNS4_4UMMA5MajorE0ELSO_0ELNSN_7ScaleInE0ELSP_0EEEEEENS4_6LayoutINS5_IJSC_SC_SC_EEENS5_IJNSA_ILi0EEESU_SU_EEEEENS5_IJNS4_10UnderscoreESX_SX_EEEEENS4_23SM90_TMA_LOAD_MULTICASTENS4_14ComposedLayoutINS4_7SwizzleILi3ELi4ELi3EEENS4_18smem_ptr_flag_bitsILi16EEENSS_INS5_IJNSA_ILi8EEESF_EEENS5_IJSF_SC_EEEEEEEvNS4_8identityES10_S1A_vS1B_EENS_8epilogue10collective18CollectiveEpilogueINS1D_23Sm100TmaWarpSpecializedILi4ELi2ELi16ELb1ELb0EEEJSH_NS5_IJNSS_ISF_SC_EENSS_INSA_ILi32EEESC_EEEEESI_SJ_SI_SJ_NS1D_6fusion15FusionCallbacksIS1H_NS1M_17LinearCombinationISI_fSI_fLNS_15FloatRoundStyleE2EEESH_S1L_JEEENS4_5SM1004TMEM4LOAD26SM100_TMEM_LOAD_16dp256b4xENS4_13SM90_TMA_LOADENS11_INS12_ILi2ELi4ELi3EEES15_NSS_INS5_IJS16_S1J_EEENS5_IJS1J_SC_EEEEEEENS4_17SM75_U32x4_LDSM_NENS4_14SM90_TMA_STOREES21_NS4_17SM90_U32x4_STSM_NENS4_39AutoVectorizingCopyWithAssumedAlignmentILi128EEEEEEvvEEEEvNT_6ParamsE --------------------------
	.section	.nv.shared._ZN7cutlass13device_kernelINS_4gemm6kernel13GemmUniversalIN4cute5tupleIJiiiiEEENS1_10collective13CollectiveMmaINS1_35MainloopSm100TmaUmmaWarpSpecializedILi3ELi2ELi4ENS5_IJNS4_1CILi2EEESB_NSA_ILi1EEEEEEEENS5_IJNSA_ILi64EEENSA_ILi128EEESG_EEENS_10bfloat16_tENS5_IJlSC_lEEESI_SJ_NS4_8TiledMMAINS4_8MMA_AtomIJNS4_20SM100_MMA_F16BF16_SSISI_SI_fLi64ELi128ELNS4_4UMMA5MajorE0ELSO_0ELNSN_7ScaleInE0ELSP_0EEEEEENS4_6LayoutINS5_IJSC_SC_SC_EEENS5_IJNSA_ILi0EEESU_SU_EEEEENS5_IJNS4_10UnderscoreESX_SX_EEEEENS4_23SM90_TMA_LOAD_MULTICASTENS4_14ComposedLayoutINS4_7SwizzleILi3ELi4ELi3EEENS4_18smem_ptr_flag_bitsILi16EEENSS_INS5_IJNSA_ILi8EEESF_EEENS5_IJSF_SC_EEEEEEEvNS4_8identityES10_S1A_vS1B_EENS_8epilogue10collective18CollectiveEpilogueINS1D_23Sm100TmaWarpSpecializedILi4ELi2ELi16ELb1ELb0EEEJSH_NS5_IJNSS_ISF_SC_EENSS_INSA_ILi32EEESC_EEEEESI_SJ_SI_SJ_NS1D_6fusion15FusionCallbacksIS1H_NS1M_17LinearCombinationISI_fSI_fLNS_15FloatRoundStyleE2EEESH_S1L_JEEENS4_5SM1004TMEM4LOAD26SM100_TMEM_LOAD_16dp256b4xENS4_13SM90_TMA_LOADENS11_INS12_ILi2ELi4ELi3EEES15_NSS_INS5_IJS16_S1J_EEENS5_IJS1J_SC_EEEEEEENS4_17SM75_U32x4_LDSM_NENS4_14SM90_TMA_STOREES21_NS4_17SM90_U32x4_STSM_NENS4_39AutoVectorizingCopyWithAssumedAlignmentILi128EEEEEEvvEEEEvNT_6ParamsE,"aw",@nobits
	.sectionflags	@""
	.align	16
	.zero		1024


//--------------------- .nv.shared.reserved.0     --------------------------
	.section	.nv.shared.reserved.0,"aw",@nobits
	.weak		__nv_reservedSMEM_offset_0_alias
	.size		__nv_reservedSMEM_offset_0_alias, 0, 64
	.other		__nv_reservedSMEM_offset_0_alias,@"STO_CUDA_RESERVED_SHARED STV_DEFAULT"
__nv_reservedSMEM_offset_0_alias:
	.zero		0
.nv.shared.reserved.0:
	.zero		64
	.weak		__nv_reservedSMEM_tcgen05_partition
	.type		__nv_reservedSMEM_tcgen05_partition,@object
	.size		__nv_reservedSMEM_tcgen05_partition,(.L_0 - __nv_reservedSMEM_tcgen05_partition)
__nv_reservedSMEM_tcgen05_partition:
	.zero		32
.L_0:


//--------------------- .nv.global                --------------------------
	.section	.nv.global,"aw",@nobits
.nv.global:
	.type		_ZN39_INTERNAL_5d75197b_4_k_cu_cb6f18e1_85454cute1_E,@object
	.size		_ZN39_INTERNAL_5d75197b_4_k_cu_cb6f18e1_85454cute1_E,(_ZN39_INTERNAL_5d75197b_4_k_cu_cb6f18e1_85454cuda3std3__45__cpo6cbeginE - _ZN39_INTERNAL_5d75197b_4_k_cu_cb6f18e1_85454cute1_E)
_ZN39_INTERNAL_5d75197b_4_k_cu_cb6f18e1_85454cute1_E:
	.zero		1
	.type		_ZN39_INTERNAL_5d75197b_4_k_cu_cb6f18e1_85454cuda3std3__45__cpo6cbeginE,@object
	.size		_ZN39_INTERNAL_5d75197b_4_k_cu_cb6f18e1_85454cuda3std3__45__cpo6cbeginE,(_ZN39_INTERNAL_5d75197b_4_k_cu_cb6f18e1_85454cuda3std3__48in_placeE - _ZN39_INTERNAL_5d75197b_4_k_cu_cb6f18e1_85454cuda3std3__45__cpo6cbeginE)
_ZN39_INTERNAL_5d75197b_4_k_cu_cb6f18e1_85454cuda3std3__45__cpo6cbeginE:
	.zero		1
	.type		_ZN39_INTERNAL_5d75197b_4_k_cu_cb6f18e1_85454cuda3std3__48in_placeE,@object
	.size		_ZN39_INTERNAL_5d75197b_4_k_cu_cb6f18e1_85454cuda3std3__48in_placeE,(_ZN39_INTERNAL_5d75197b_4_k_cu_cb6f18e1_85454cuda3std6ranges3__45__cpo9iter_moveE - _ZN39_INTERNAL_5d75197b_4_k_cu_cb6f18e1_85454cuda3std3__48in_placeE)
_ZN39_INTERNAL_5d75197b_4_k_cu_cb6f18e1_85454cuda3std3__48in_placeE:
	.zero		1
	.type		_ZN39_INTERNAL_5d75197b_4_k_cu_cb6f18e1_85454cuda3std6ranges3__45__cpo9iter_moveE,@object
	.size		_ZN39_INTERNAL_5d75197b_4_k_cu_cb6f18e1_85454cuda3std6ranges3__45__cpo9iter_moveE,(_ZN39_INTERNAL_5d75197b_4_k_cu_cb6f18e1_85454cuda3std3__45__cpo5beginE - _ZN39_INTERNAL_5d75197b_4_k_cu_cb6f18e1_85454cuda3std6ranges3__45__cpo9iter_moveE)
_ZN39_INTERNAL_5d75197b_4_k_cu_cb6f18e1_85454cuda3std6ranges3__45__cpo9iter_moveE:
	.zero		1
	.type		_ZN39_INTERNAL_5d75197b_4_k_cu_cb6f18e1_85454cuda3std3__45__cpo5beginE,@object
	.size		_ZN39_INTERNAL_5d75197b_4_k_cu_cb6f18e1_85454cuda3std3__45__cpo5beginE,(_ZN39_INTERNAL_5d75197b_4_k_cu_cb6f18e1_85454cuda3std3__441_GLOBAL__N__5d75197b_4_k_cu_cb6f18e1_85456ignoreE - _ZN39_INTERNAL_5d75197b_4_k_cu_cb6f18e1_85454cuda3std3__45__cpo5beginE)
_ZN39_INTERNAL_5d75197b_4_k_cu_cb6f18e1_85454cuda3std3__45__cpo5beginE:
	.zero		1
	.type		_ZN39_INTERNAL_5d75197b_4_k_cu_cb6f18e1_85454cuda3std3__441_GLOBAL__N__5d75197b_4_k_cu_cb6f18e1_85456ignoreE,@object
	.size		_ZN39_INTERNAL_5d75197b_4_k_cu_cb6f18e1_85454cuda3std3__441_GLOBAL__N__5d75197b_4_k_cu_cb6f18e1_85456ignoreE,(_ZN39_INTERNAL_5d75197b_4_k_cu_cb6f18e1_85454cute7productE - _ZN39_INTERNAL_5d75197b_4_k_cu_cb6f18e1_85454cuda3std3__441_GLOBAL__N__5d75197b_4_k_cu_cb6f18e1_85456ignoreE)
_ZN39_INTERNAL_5d75197b_4_k_cu_cb6f18e1_85454cuda3std3__441_GLOBAL__N__5d75197b_4_k_cu_cb6f18e1_85456ignoreE:
	.zero		1
	.type		_ZN39_INTERNAL_5d75197b_4_k_cu_cb6f18e1_85454cute7productE,@object
	.size		_ZN39_INTERNAL_5d75197b_4_k_cu_cb6f18e1_85454cute7productE,(_ZN39_INTERNAL_5d75197b_4_k_cu_cb6f18e1_85454cuda3std3__45__cpo3endE - _ZN39_INTERNAL_5d75197b_4_k_cu_cb6f18e1_85454cute7productE)
_ZN39_INTERNAL_5d75197b_4_k_cu_cb6f18e1_85454cute7productE:
	.zero		1
	.type		_ZN39_INTERNAL_5d75197b_4_k_cu_cb6f18e1_85454cuda3std3__45__cpo3endE,@object
	.size		_ZN39_INTERNAL_5d75197b_4_k_cu_cb6f18e1_85454cuda3std3__45__cpo3endE,(_ZN39_INTERNAL_5d75197b_4_k_cu_cb6f18e1_85454cuda3std3__419piecewise_constructE - _ZN39_INTERNAL_5d75197b_4_k_cu_cb6f18e1_85454cuda3std3__45__cpo3endE)
_ZN39_INTERNAL_5d75197b_4_k_cu_cb6f18e1_85454cuda3std3__45__cpo3endE:
	.zero		1
	.type		_ZN39_INTERNAL_5d75197b_4_k_cu_cb6f18e1_85454cuda3std3__419piecewise_constructE,@object
	.size		_ZN39_INTERNAL_5d75197b_4_k_cu_cb6f18e1_85454cuda3std3__419piecewise_constructE,(_ZN39_INTERNAL_5d75197b_4_k_cu_cb6f18e1_85454cuda3std3__45__cpo4cendE - _ZN39_INTERNAL_5d75197b_4_k_cu_cb6f18e1_85454cuda3std3__419piecewise_constructE)
_ZN39_INTERNAL_5d75197b_4_k_cu_cb6f18e1_85454cuda3std3__419piecewise_constructE:
	.zero		1
	.type		_ZN39_INTERNAL_5d75197b_4_k_cu_cb6f18e1_85454cuda3std3__45__cpo4cendE,@object
	.size		_ZN39_INTERNAL_5d75197b_4_k_cu_cb6f18e1_85454cuda3std3__45__cpo4cendE,(_ZN39_INTERNAL_5d75197b_4_k_cu_cb6f18e1_85454cuda3std6ranges3__45__cpo4swapE - _ZN39_INTERNAL_5d75197b_4_k_cu_cb6f18e1_85454cuda3std3__45__cpo4cendE)
_ZN39_INTERNAL_5d75197b_4_k_cu_cb6f18e1_85454cuda3std3__45__cpo4cendE:
	.zero		1
	.type		_ZN39_INTERNAL_5d75197b_4_k_cu_cb6f18e1_85454cuda3std6ranges3__45__cpo4swapE,@object
	.size		_ZN39_INTERNAL_5d75197b_4_k_cu_cb6f18e1_85454cuda3std6ranges3__45__cpo4swapE,(.L_10 - _ZN39_INTERNAL_5d75197b_4_k_cu_cb6f18e1_85454cuda3std6ranges3__45__cpo4swapE)
_ZN39_INTERNAL_5d75197b_4_k_cu_cb6f18e1_85454cuda3std6ranges3__45__cpo4swapE:
	.zero		1
.L_10:


//--------------------- .nv.constant0._ZN7cutlass13device_kernelINS_4gemm6kernel13GemmUniversalIN4cute5tupleIJiiiiEEENS1_10collective13CollectiveMmaINS1_35MainloopSm100TmaUmmaWarpSpecializedILi3ELi2ELi4ENS5_IJNS4_1CILi2EEESB_NSA_ILi1EEEEEEEENS5_IJNSA_ILi64EEENSA_ILi128EEESG_EEENS_10bfloat16_tENS5_IJlSC_lEEESI_SJ_NS4_8TiledMMAINS4_8MMA_AtomIJNS4_20SM100_MMA_F16BF16_SSISI_SI_fLi64ELi128ELNS4_4UMMA5MajorE0ELSO_0ELNSN_7ScaleInE0ELSP_0EEEEEENS4_6LayoutINS5_IJSC_SC_SC_EEENS5_IJNSA_ILi0EEESU_SU_EEEEENS5_IJNS4_10UnderscoreESX_SX_EEEEENS4_23SM90_TMA_LOAD_MULTICASTENS4_14ComposedLayoutINS4_7SwizzleILi3ELi4ELi3EEENS4_18smem_ptr_flag_bitsILi16EEENSS_INS5_IJNSA_ILi8EEESF_EEENS5_IJSF_SC_EEEEEEEvNS4_8identityES10_S1A_vS1B_EENS_8epilogue10collective18CollectiveEpilogueINS1D_23Sm100TmaWarpSpecializedILi4ELi2ELi16ELb1ELb0EEEJSH_NS5_IJNSS_ISF_SC_EENSS_INSA_ILi32EEESC_EEEEESI_SJ_SI_SJ_NS1D_6fusion15FusionCallbacksIS1H_NS1M_17LinearCombinationISI_fSI_fLNS_15FloatRoundStyleE2EEESH_S1L_JEEENS4_5SM1004TMEM4LOAD26SM100_TMEM_LOAD_16dp256b4xENS4_13SM90_TMA_LOADENS11_INS12_ILi2ELi4ELi3EEES15_NSS_INS5_IJS16_S1J_EEENS5_IJS1J_SC_EEEEEEENS4_17SM75_U32x4_LDSM_NENS4_14SM90_TMA_STOREES21_NS4_17SM90_U32x4_STSM_NENS4_39AutoVectorizingCopyWithAssumedAlignmentILi128EEEEEEvvEEEEvNT_6ParamsE --------------------------
	.section	.nv.constant0._ZN7cutlass13device_kernelINS_4gemm6kernel13GemmUniversalIN4cute5tupleIJiiiiEEENS1_10collective13CollectiveMmaINS1_35MainloopSm100TmaUmmaWarpSpecializedILi3ELi2ELi4ENS5_IJNS4_1CILi2EEESB_NSA_ILi1EEEEEEEENS5_IJNSA_ILi64EEENSA_ILi128EEESG_EEENS_10bfloat16_tENS5_IJlSC_lEEESI_SJ_NS4_8TiledMMAINS4_8MMA_AtomIJNS4_20SM100_MMA_F16BF16_SSISI_SI_fLi64ELi128ELNS4_4UMMA5MajorE0ELSO_0ELNSN_7ScaleInE0ELSP_0EEEEEENS4_6LayoutINS5_IJSC_SC_SC_EEENS5_IJNSA_ILi0EEESU_SU_EEEEENS5_IJNS4_10UnderscoreESX_SX_EEEEENS4_23SM90_TMA_LOAD_MULTICASTENS4_14ComposedLayoutINS4_7SwizzleILi3ELi4ELi3EEENS4_18smem_ptr_flag_bitsILi16EEENSS_INS5_IJNSA_ILi8EEESF_EEENS5_IJSF_SC_EEEEEEEvNS4_8identityES10_S1A_vS1B_EENS_8epilogue10collective18CollectiveEpilogueINS1D_23Sm100TmaWarpSpecializedILi4ELi2ELi16ELb1ELb0EEEJSH_NS5_IJNSS_ISF_SC_EENSS_INSA_ILi32EEESC_EEEEESI_SJ_SI_SJ_NS1D_6fusion15FusionCallbacksIS1H_NS1M_17LinearCombinationISI_fSI_fLNS_15FloatRoundStyleE2EEESH_S1L_JEEENS4_5SM1004TMEM4LOAD26SM100_TMEM_LOAD_16dp256b4xENS4_13SM90_TMA_LOADENS11_INS12_ILi2ELi4ELi3EEES15_NSS_INS5_IJS16_S1J_EEENS5_IJS1J_SC_EEEEEEENS4_17SM75_U32x4_LDSM_NENS4_14SM90_TMA_STOREES21_NS4_17SM90_U32x4_STSM_NENS4_39AutoVectorizingCopyWithAssumedAlignmentILi128EEEEEEvvEEEEvNT_6ParamsE,"a",@progbits
	.sectionflags	@""
	.align	4
.nv.constant0._ZN7cutlass13device_kernelINS_4gemm6kernel13GemmUniversalIN4cute5tupleIJiiiiEEENS1_10collective13CollectiveMmaINS1_35MainloopSm100TmaUmmaWarpSpecializedILi3ELi2ELi4ENS5_IJNS4_1CILi2EEESB_NSA_ILi1EEEEEEEENS5_IJNSA_ILi64EEENSA_ILi128EEESG_EEENS_10bfloat16_tENS5_IJlSC_lEEESI_SJ_NS4_8TiledMMAINS4_8MMA_AtomIJNS4_20SM100_MMA_F16BF16_SSISI_SI_fLi64ELi128ELNS4_4UMMA5MajorE0ELSO_0ELNSN_7ScaleInE0ELSP_0EEEEEENS4_6LayoutINS5_IJSC_SC_SC_EEENS5_IJNSA_ILi0EEESU_SU_EEEEENS5_IJNS4_10UnderscoreESX_SX_EEEEENS4_23SM90_TMA_LOAD_MULTICASTENS4_14ComposedLayoutINS4_7SwizzleILi3ELi4ELi3EEENS4_18smem_ptr_flag_bitsILi16EEENSS_INS5_IJNSA_ILi8EEESF_EEENS5_IJSF_SC_EEEEEEEvNS4_8identityES10_S1A_vS1B_EENS_8epilogue10collective18CollectiveEpilogueINS1D_23Sm100TmaWarpSpecializedILi4ELi2ELi16ELb1ELb0EEEJSH_NS5_IJNSS_ISF_SC_EENSS_INSA_ILi32EEESC_EEEEESI_SJ_SI_SJ_NS1D_6fusion15FusionCallbacksIS1H_NS1M_17LinearCombinationISI_fSI_fLNS_15FloatRoundStyleE2EEESH_S1L_JEEENS4_5SM1004TMEM4LOAD26SM100_TMEM_LOAD_16dp256b4xENS4_13SM90_TMA_LOADENS11_INS12_ILi2ELi4ELi3EEES15_NSS_INS5_IJS16_S1J_EEENS5_IJS1J_SC_EEEEEEENS4_17SM75_U32x4_LDSM_NENS4_14SM90_TMA_STOREES21_NS4_17SM90_U32x4_STSM_NENS4_39AutoVectorizingCopyWithAssumedAlignmentILi128EEEEEEvvEEEEvNT_6ParamsE:
	.zero		2944


//--------------------- SYMBOLS --------------------------

	.type		.nv.reservedSmem.offset0,@object
	.size		.nv.reservedSmem.offset0,0x4
	.type		.nv.reservedSmem.cap,@object
	.size		.nv.reservedSmem.cap,0x4
	.type		__assertfail,@function
